	.target	sm_120a

	.elftype	@"ET_EXEC"


//--------------------- .note.nv.tkinfo           --------------------------
	.section	.note.nv.tkinfo,"",@"SHT_NOTE"
	.sectionflags	@"SHF_NOTE_NV_TKINFO"
	.tkinfo
        /*0018*/ 	.word	0x00000080
        /*0030*/ 	.string	""
        /*0030*/ 	.string	"ptxas"
        /*0030*/ 	.string	"Cuda compilation tools, release 12.8, V12.8.93"
        /*0030*/ 	.string	"Build cuda_12.8.r12.8/compiler.35583870_0"
        /*0030*/ 	.string	"-v  -lineinfo  -arch sm_120a "



//--------------------- .note.nv.cuver            --------------------------
	.section	.note.nv.cuver,"",@"SHT_NOTE"
	.sectionflags	@"SHF_NOTE_NV_CUVER"
        /*0018*/ 	.short	0x0001
        /*001a*/ 	.short	0x0078
        /*001c*/ 	.short	0x0001
        /*001e*/ 	.short	0x0000
        /*0020*/ 	.short	0x0001
        /*0022*/ 	.short	0x0000


//--------------------- .nv.info                  --------------------------
	.section	.nv.info,"",@"SHT_CUDA_INFO"
	.align	4


	//----- nvinfo : EIATTR_REGCOUNT
	.align		4
        /*0000*/ 	.byte	0x04, 0x2f
        /*0002*/ 	.short	(.L_2 - .L_1)
	.align		4
.L_1:
        /*0004*/ 	.word	index@(triton_red_fused__scaled_mm__to_copy_add_addcmul_clamp_mul_native_layer_norm_ones_0)
        /*0008*/ 	.word	0x00000024


	//----- nvinfo : EIATTR_FRAME_SIZE
	.align		4
.L_2:
        /*000c*/ 	.byte	0x04, 0x11
        /*000e*/ 	.short	(.L_4 - .L_3)
	.align		4
.L_3:
        /*0010*/ 	.word	index@(triton_red_fused__scaled_mm__to_copy_add_addcmul_clamp_mul_native_layer_norm_ones_0)
        /*0014*/ 	.word	0x00000000


	//----- nvinfo : EIATTR_MIN_STACK_SIZE
	.align		4
.L_4:
        /*0018*/ 	.byte	0x04, 0x12
        /*001a*/ 	.short	(.L_6 - .L_5)
	.align		4
.L_5:
        /*001c*/ 	.word	index@(triton_red_fused__scaled_mm__to_copy_add_addcmul_clamp_mul_native_layer_norm_ones_0)
        /*0020*/ 	.word	0x00000000
.L_6:


//--------------------- .nv.info.triton_red_fused__scaled_mm__to_copy_add_addcmul_clamp_mul_native_layer_norm_ones_0 --------------------------
	.section	.nv.info.triton_red_fused__scaled_mm__to_copy_add_addcmul_clamp_mul_native_layer_norm_ones_0,"",@"SHT_CUDA_INFO"
	.sectionflags	@""
	.align	4


	//----- nvinfo : EIATTR_CUDA_API_VERSION
	.align		4
        /*0000*/ 	.byte	0x04, 0x37
        /*0002*/ 	.short	(.L_8 - .L_7)
.L_7:
        /*0004*/ 	.word	0x00000080


	//----- nvinfo : EIATTR_KPARAM_INFO
	.align		4
.L_8:
        /*0008*/ 	.byte	0x04, 0x17
        /*000a*/ 	.short	(.L_10 - .L_9)
.L_9:
        /*000c*/ 	.word	0x00000000
        /*0010*/ 	.short	0x0007
        /*0012*/ 	.short	0x0030
        /*0014*/ 	.byte	0x00, 0xf4, 0x21, 0x00


	//----- nvinfo : EIATTR_KPARAM_INFO
	.align		4
.L_10:
        /*0018*/ 	.byte	0x04, 0x17
        /*001a*/ 	.short	(.L_12 - .L_11)
.L_11:
        /*001c*/ 	.word	0x00000000
        /*0020*/ 	.short	0x0006
        /*0022*/ 	.short	0x002c
        /*0024*/ 	.byte	0x00, 0xf0, 0x11, 0x00


	//----- nvinfo : EIATTR_KPARAM_INFO
	.align		4
.L_12:
        /*0028*/ 	.byte	0x04, 0x17
        /*002a*/ 	.short	(.L_14 - .L_13)
.L_13:
        /*002c*/ 	.word	0x00000000
        /*0030*/ 	.short	0x0005
        /*0032*/ 	.short	0x0028
        /*0034*/ 	.byte	0x00, 0xf0, 0x11, 0x00


	//----- nvinfo : EIATTR_KPARAM_INFO
	.align		4
.L_14:
        /*0038*/ 	.byte	0x04, 0x17
        /*003a*/ 	.short	(.L_16 - .L_15)
.L_15:
        /*003c*/ 	.word	0x00000000
        /*0040*/ 	.short	0x0004
        /*0042*/ 	.short	0x0020
        /*0044*/ 	.byte	0x00, 0xf4, 0x21, 0x00


	//----- nvinfo : EIATTR_KPARAM_INFO
	.align		4
.L_16:
        /*0048*/ 	.byte	0x04, 0x17
        /*004a*/ 	.short	(.L_18 - .L_17)
.L_17:
        /*004c*/ 	.word	0x00000000
        /*0050*/ 	.short	0x0003
        /*0052*/ 	.short	0x0018
        /*0054*/ 	.byte	0x00, 0xf4, 0x21, 0x00


	//----- nvinfo : EIATTR_KPARAM_INFO
	.align		4
.L_18:
        /*0058*/ 	.byte	0x04, 0x17
        /*005a*/ 	.short	(.L_20 - .L_19)
.L_19:
        /*005c*/ 	.word	0x00000000
        /*0060*/ 	.short	0x0002
        /*0062*/ 	.short	0x0010
        /*0064*/ 	.byte	0x00, 0xf4, 0x21, 0x00


	//----- nvinfo : EIATTR_KPARAM_INFO
	.align		4
.L_20:
        /*0068*/ 	.byte	0x04, 0x17
        /*006a*/ 	.short	(.L_22 - .L_21)
.L_21:
        /*006c*/ 	.word	0x00000000
        /*0070*/ 	.short	0x0001
        /*0072*/ 	.short	0x0008
        /*0074*/ 	.byte	0x00, 0xf4, 0x21, 0x00


	//----- nvinfo : EIATTR_KPARAM_INFO
	.align		4
.L_22:
        /*0078*/ 	.byte	0x04, 0x17
        /*007a*/ 	.short	(.L_24 - .L_23)
.L_23:
        /*007c*/ 	.word	0x00000000
        /*0080*/ 	.short	0x0000
        /*0082*/ 	.short	0x0000
        /*0084*/ 	.byte	0x00, 0xf4, 0x21, 0x00


	//----- nvinfo : EIATTR_SPARSE_MMA_MASK
	.align		4
.L_24:
        /*0088*/ 	.byte	0x03, 0x50
        /*008a*/ 	.short	0x0000


	//----- nvinfo : EIATTR_MAXREG_COUNT
	.align		4
        /*008c*/ 	.byte	0x03, 0x1b
        /*008e*/ 	.short	0x0080


	//----- nvinfo : EIATTR_NUM_BARRIERS
	.align		4
        /*0090*/ 	.byte	0x02, 0x4c
        /*0092*/ 	.byte	0x01
	.zero		1


	//----- nvinfo : EIATTR_COOP_GROUP_MASK_REGIDS
	.align		4
        /*0094*/ 	.byte	0x04, 0x29
        /*0096*/ 	.short	(.L_26 - .L_25)


	//   ....[0]....
.L_25:
        /*0098*/ 	.word	0xffffffff


	//   ....[1]....
        /*009c*/ 	.word	0xffffffff


	//   ....[2]....
        /*00a0*/ 	.word	0xffffffff


	//   ....[3]....
        /*00a4*/ 	.word	0xffffffff


	//   ....[4]....
        /*00a8*/ 	.word	0xffffffff


	//   ....[5]....
        /*00ac*/ 	.word	0xffffffff


	//   ....[6]....
        /*00b0*/ 	.word	0xffffffff


	//   ....[7]....
        /*00b4*/ 	.word	0xffffffff


	//   ....[8]....
        /*00b8*/ 	.word	0xffffffff


	//   ....[9]....
        /*00bc*/ 	.word	0xffffffff


	//   ....[10]....
        /*00c0*/ 	.word	0xffffffff


	//   ....[11]....
        /*00c4*/ 	.word	0xffffffff


	//   ....[12]....
        /*00c8*/ 	.word	0xffffffff


	//   ....[13]....
        /*00cc*/ 	.word	0xffffffff


	//   ....[14]....
        /*00d0*/ 	.word	0xffffffff


	//   ....[15]....
        /*00d4*/ 	.word	0xffffffff


	//   ....[16]....
        /*00d8*/ 	.word	0xffffffff


	//   ....[17]....
        /*00dc*/ 	.word	0xffffffff


	//   ....[18]....
        /*00e0*/ 	.word	0xffffffff


	//   ....[19]....
        /*00e4*/ 	.word	0xffffffff


	//   ....[20]....
        /*00e8*/ 	.word	0xffffffff


	//   ....[21]....
        /*00ec*/ 	.word	0xffffffff


	//   ....[22]....
        /*00f0*/ 	.word	0xffffffff


	//   ....[23]....
        /*00f4*/ 	.word	0xffffffff


	//   ....[24]....
        /*00f8*/ 	.word	0xffffffff


	//   ....[25]....
        /*00fc*/ 	.word	0xffffffff


	//   ....[26]....
        /*0100*/ 	.word	0xffffffff


	//----- nvinfo : EIATTR_COOP_GROUP_INSTR_OFFSETS
	.align		4
.L_26:
        /*0104*/ 	.byte	0x04, 0x28
        /*0106*/ 	.short	(.L_28 - .L_27)


	//   ....[0]....
.L_27:
        /*0108*/ 	.word	0x000009b0


	//   ....[1]....
        /*010c*/ 	.word	0x00000bb0


	//   ....[2]....
        /*0110*/ 	.word	0x00000ca0


	//   ....[3]....
        /*0114*/ 	.word	0x00000d50


	//   ....[4]....
        /*0118*/ 	.word	0x00000d90


	//   ....[5]....
        /*011c*/ 	.word	0x00000e10


	//   ....[6]....
        /*0120*/ 	.word	0x00000e80


	//   ....[7]....
        /*0124*/ 	.word	0x00000f00


	//   ....[8]....
        /*0128*/ 	.word	0x00000f60


	//   ....[9]....
        /*012c*/ 	.word	0x00000fb0


	//   ....[10]....
        /*0130*/ 	.word	0x00001070


	//   ....[11]....
        /*0134*/ 	.word	0x000010c0


	//   ....[12]....
        /*0138*/ 	.word	0x00001100


	//   ....[13]....
        /*013c*/ 	.word	0x000011f0


	//   ....[14]....
        /*0140*/ 	.word	0x00001240


	//   ....[15]....
        /*0144*/ 	.word	0x00001400


	//   ....[16]....
        /*0148*/ 	.word	0x00001420


	//   ....[17]....
        /*014c*/ 	.word	0x00001470


	//   ....[18]....
        /*0150*/ 	.word	0x000014a0


	//   ....[19]....
        /*0154*/ 	.word	0x00001570


	//   ....[20]....
        /*0158*/ 	.word	0x00001610


	//   ....[21]....
        /*015c*/ 	.word	0x00001630


	//   ....[22]....
        /*0160*/ 	.word	0x000016d0


	//   ....[23]....
        /*0164*/ 	.word	0x00001730


	//   ....[24]....
        /*0168*/ 	.word	0x00001780


	//   ....[25]....
        /*016c*/ 	.word	0x00001870


	//   ....[26]....
        /*0170*/ 	.word	0x000018e0


	//----- nvinfo : EIATTR_VRC_CTA_INIT_COUNT
	.align		4
.L_28:
        /*0174*/ 	.byte	0x02, 0x4a
	.zero		1
	.zero		1


	//----- nvinfo : EIATTR_EXIT_INSTR_OFFSETS
	.align		4
        /*0178*/ 	.byte	0x04, 0x1c
        /*017a*/ 	.short	(.L_30 - .L_29)


	//   ....[0]....
.L_29:
        /*017c*/ 	.word	0x000021c0


	//----- nvinfo : EIATTR_REQNTID
	.align		4
.L_30:
        /*0180*/ 	.byte	0x04, 0x10
        /*0182*/ 	.short	(.L_32 - .L_31)
.L_31:
        /*0184*/ 	.word	0x00000200
        /*0188*/ 	.word	0x00000001
        /*018c*/ 	.word	0x00000001


	//----- nvinfo : EIATTR_CRS_STACK_SIZE
	.align		4
.L_32:
        /*0190*/ 	.byte	0x04, 0x1e
        /*0192*/ 	.short	(.L_34 - .L_33)
.L_33:
        /*0194*/ 	.word	0x00000000


	//----- nvinfo : EIATTR_CBANK_PARAM_SIZE
	.align		4
.L_34:
        /*0198*/ 	.byte	0x03, 0x19
        /*019a*/ 	.short	0x0038


	//----- nvinfo : EIATTR_PARAM_CBANK
	.align		4
        /*019c*/ 	.byte	0x04, 0x0a
        /*019e*/ 	.short	(.L_36 - .L_35)
	.align		4
.L_35:
        /*01a0*/ 	.word	index@(.nv.constant0.triton_red_fused__scaled_mm__to_copy_add_addcmul_clamp_mul_native_layer_norm_ones_0)
        /*01a4*/ 	.short	0x0380
        /*01a6*/ 	.short	0x0038


	//----- nvinfo : EIATTR_SW_WAR
	.align		4
.L_36:
        /*01a8*/ 	.byte	0x04, 0x36
        /*01aa*/ 	.short	(.L_38 - .L_37)
.L_37:
        /*01ac*/ 	.word	0x00000000
.L_38:


//--------------------- .nv.compat                --------------------------
	.section	.nv.compat,"",@"SHT_CUDA_COMPAT_INFO"
	.align	4
        /*0000*/ 	.byte	0x02, 0x02, 0x02, 0x00, 0x02, 0x05, 0x05, 0x00, 0x02, 0x03, 0x00, 0x00, 0x02, 0x06, 0x01, 0x00


//--------------------- .nv.callgraph             --------------------------
	.section	.nv.callgraph,"",@"SHT_CUDA_CALLGRAPH"
	.align	4
	.sectionentsize	8
	.align		4
        /*0000*/ 	.word	0x00000000
	.align		4
        /*0004*/ 	.word	0xffffffff
	.align		4
        /*0008*/ 	.word	0x00000000
	.align		4
        /*000c*/ 	.word	0xfffffffe
	.align		4
        /*0010*/ 	.word	0x00000000
	.align		4
        /*0014*/ 	.word	0xfffffffd
	.align		4
        /*0018*/ 	.word	0x00000000
	.align		4
        /*001c*/ 	.word	0xfffffffc


//--------------------- .nv.constant4             --------------------------
	.section	.nv.constant4,"a",@progbits
	.align	8
	.align		8
.nv.constant4:
        /*0000*/ 	.dword	_$_str


//--------------------- .text.triton_red_fused__scaled_mm__to_copy_add_addcmul_clamp_mul_native_layer_norm_ones_0 --------------------------
	.section	.text.triton_red_fused__scaled_mm__to_copy_add_addcmul_clamp_mul_native_layer_norm_ones_0,"ax",@progbits
	.align	128
        .global         triton_red_fused__scaled_mm__to_copy_add_addcmul_clamp_mul_native_layer_norm_ones_0
        .type           triton_red_fused__scaled_mm__to_copy_add_addcmul_clamp_mul_native_layer_norm_ones_0,@function
        .size           triton_red_fused__scaled_mm__to_copy_add_addcmul_clamp_mul_native_layer_norm_ones_0,(.L_x_6 - triton_red_fused__scaled_mm__to_copy_add_addcmul_clamp_mul_native_layer_norm_ones_0)
        .other          triton_red_fused__scaled_mm__to_copy_add_addcmul_clamp_mul_native_layer_norm_ones_0,@"STO_CUDA_ENTRY STV_DEFAULT"
triton_red_fused__scaled_mm__to_copy_add_addcmul_clamp_mul_native_layer_norm_ones_0:
.text.triton_red_fused__scaled_mm__to_copy_add_addcmul_clamp_mul_native_layer_norm_ones_0:
[----:B------:R-:W0:Y:S01]  /*0000*/  LDC R1, c[0x0][0x37c] ;  /* 0x0000df00ff017b82 */ /* 0x000e220000000800 */
[----:B------:R-:W1:Y:S07]  /*0010*/  S2R R5, SR_TID.X ;  /* 0x0000000000057919 */ /* 0x000e6e0000002100 */
[----:B------:R-:W2:Y:S01]  /*0020*/  LDC.64 R10, c[0x0][0x380] ;  /* 0x0000e000ff0a7b82 */ /* 0x000ea20000000a00 */
[----:B------:R-:W-:Y:S01]  /*0030*/  UMOV UR4, 0xf0 ;  /* 0x000000f000047882 */ /* 0x000fe20000000000 */
[----:B------:R-:W-:Y:S01]  /*0040*/  CS2R R16, SRZ ;  /* 0x0000000000107805 */ /* 0x000fe2000001ff00 */
[----:B------:R-:W3:Y:S01]  /*0050*/  S2R R19, SR_CTAID.X ;  /* 0x0000000000137919 */ /* 0x000ee20000002500 */
[----:B------:R-:W-:Y:S01]  /*0060*/  USHF.R.U32 UR6, UR4, 0x4, URZ ;  /* 0x0000000404067899 */ /* 0x000fe200080016ff */
[----:B------:R-:W-:-:S03]  /*0070*/  UMOV UR7, 0x140 ;  /* 0x0000014000077882 */ /* 0x000fc60000000000 */
[----:B------:R-:W-:-:S04]  /*0080*/  ULOP3.LUT UR7, UR7, 0xf, UR6, 0xf8, !UPT ;  /* 0x0000000f07077892 */ /* 0x000fc8000f8ef806 */
[----:B------:R-:W-:Y:S01]  /*0090*/  USHF.L.U32 UR7, UR7, 0x14, URZ ;  /* 0x0000001407077899 */ /* 0x000fe200080006ff */
[----:B------:R-:W-:Y:S01]  /*00a0*/  UMOV UR6, URZ ;  /* 0x000000ff00067c82 */ /* 0x000fe20008000000 */
[----:B------:R-:W-:Y:S01]  /*00b0*/  CS2R R2, SRZ ;  /* 0x0000000000027805 */ /* 0x000fe2000001ff00 */
[----:B------:R-:W4:Y:S01]  /*00c0*/  LDC.64 R8, c[0x0][0x388] ;  /* 0x0000e200ff087b82 */ /* 0x000f220000000a00 */
[----:B-1----:R-:W-:Y:S01]  /*00d0*/  SHF.L.U32 R7, R5, 0x2, RZ ;  /* 0x0000000205077819 */ /* 0x002fe200000006ff */
[----:B---3--:R-:W-:-:S03]  /*00e0*/  ISETP.GE.U32.AND P0, PT, R19, 0xd200, PT ;  /* 0x0000d2001300780c */ /* 0x008fc60003f06070 */
[C---:B------:R-:W-:Y:S02]  /*00f0*/  IADD3 R0, PT, PT, R7.reuse, 0x800, RZ ;  /* 0x0000080007007810 */ /* 0x040fe40007ffe0ff */
[----:B------:R-:W-:-:S03]  /*0100*/  LOP3.LUT R4, R7, 0x7fc, RZ, 0xc0, !PT ;  /* 0x000007fc07047812 */ /* 0x000fc600078ec0ff */
[----:B------:R-:W-:-:S04]  /*0110*/  IMAD R27, R19, 0x1400, R0 ;  /* 0x00001400131b7824 */ /* 0x000fc800078e0200 */
[----:B--2---:R-:W-:-:S04]  /*0120*/  IMAD.WIDE R24, R27, 0x2, R10 ;  /* 0x000000021b187825 */ /* 0x004fc800078e020a */
[----:B----4-:R-:W-:Y:S01]  /*0130*/  IMAD.WIDE R26, R27, 0x2, R8 ;  /* 0x000000021b1a7825 */ /* 0x010fe200078e0208 */
[----:B------:R1:W2:Y:S03]  /*0140*/  @!P0 LDG.E.EL.64 R16, desc[UR6][R24.64] ;  /* 0x0000000618108981 */ /* 0x0002a6000c2e1b00 */
[----:B------:R-:W-:Y:S01]  /*0150*/  IMAD R6, R19, 0x1400, R4 ;  /* 0x0000140013067824 */ /* 0x000fe200078e0204 */
[----:B------:R3:W4:Y:S01]  /*0160*/  @!P0 LDG.E.EL.64 R2, desc[UR6][R26.64] ;  /* 0x000000061a028981 */ /* 0x000722000c2e1b00 */
[----:B------:R-:W-:Y:S01]  /*0170*/  USHF.R.U32 UR6, UR4, 0x4, URZ ;  /* 0x0000000404067899 */ /* 0x000fe200080016ff */
[----:B------:R-:W-:-:S03]  /*0180*/  UMOV UR7, 0x140 ;  /* 0x0000014000077882 */ /* 0x000fc60000000000 */
[----:B------:R-:W-:-:S04]  /*0190*/  ULOP3.LUT UR7, UR7, 0xf, UR6, 0xf8, !UPT ;  /* 0x0000000f07077892 */ /* 0x000fc8000f8ef806 */
[----:B------:R-:W-:Y:S01]  /*01a0*/  USHF.L.U32 UR7, UR7, 0x14, URZ ;  /* 0x0000001407077899 */ /* 0x000fe200080006ff */
[----:B------:R-:W-:Y:S01]  /*01b0*/  UMOV UR6, URZ ;  /* 0x000000ff00067c82 */ /* 0x000fe20008000000 */
[----:B------:R-:W-:Y:S01]  /*01c0*/  CS2R R12, SRZ ;  /* 0x00000000000c7805 */ /* 0x000fe2000001ff00 */
[----:B------:R-:W-:Y:S01]  /*01d0*/  CS2R R14, SRZ ;  /* 0x00000000000e7805 */ /* 0x000fe2000001ff00 */
[----:B------:R-:W-:-:S04]  /*01e0*/  IMAD.WIDE R20, R6, 0x2, R10 ;  /* 0x0000000206147825 */ /* 0x000fc800078e020a */
[----:B------:R-:W-:Y:S01]  /*01f0*/  IMAD.WIDE R22, R6, 0x2, R8 ;  /* 0x0000000206167825 */ /* 0x000fe200078e0208 */
[----:B------:R-:W5:Y:S04]  /*0200*/  @!P0 LDG.E.EL.64 R12, desc[UR6][R20.64] ;  /* 0x00000006140c8981 */ /* 0x000f68000c2e1b00 */
[----:B------:R0:W5:Y:S01]  /*0210*/  @!P0 LDG.E.EL.64 R14, desc[UR6][R22.64] ;  /* 0x00000006160e8981 */ /* 0x000162000c2e1b00 */
[----:B-1----:R-:W-:Y:S01]  /*0220*/  LOP3.LUT R24, R4, 0x1000, RZ, 0xfc, !PT ;  /* 0x0000100004187812 */ /* 0x002fe200078efcff */
[----:B------:R-:W-:Y:S01]  /*0230*/  HFMA2 R25, -RZ, RZ, 0, 0 ;  /* 0x00000000ff197431 */ /* 0x000fe200000001ff */
[----:B------:R-:W-:Y:S01]  /*0240*/  USHF.R.U32 UR4, UR4, 0x4, URZ ;  /* 0x0000000404047899 */ /* 0x000fe200080016ff */
[----:B------:R-:W-:-:S03]  /*0250*/  UMOV UR5, 0x140 ;  /* 0x0000014000057882 */ /* 0x000fc60000000000 */
[----:B------:R-:W-:-:S04]  /*0260*/  ULOP3.LUT UR5, UR5, 0xf, UR4, 0xf8, !UPT ;  /* 0x0000000f05057892 */ /* 0x000fc8000f8ef804 */
[----:B------:R-:W-:Y:S01]  /*0270*/  USHF.L.U32 UR5, UR5, 0x14, URZ ;  /* 0x0000001405057899 */ /* 0x000fe200080006ff */
[----:B------:R-:W-:Y:S01]  /*0280*/  UMOV UR4, URZ ;  /* 0x000000ff00047c82 */ /* 0x000fe20008000000 */
[----:B------:R-:W-:Y:S02]  /*0290*/  ISETP.LT.U64.AND P1, PT, R24, 0x1400, !P0 ;  /* 0x000014001800780c */ /* 0x000fe40004731070 */
[----:B------:R-:W-:-:S04]  /*02a0*/  IMAD R25, R19, 0x1400, R24 ;  /* 0x0000140013197824 */ /* 0x000fc800078e0218 */
[----:B---3--:R-:W-:Y:S01]  /*02b0*/  IMAD.WIDE R26, R25, 0x2, R10 ;  /* 0x00000002191a7825 */ /* 0x008fe200078e020a */
[----:B------:R-:W-:-:S03]  /*02c0*/  CS2R R10, SRZ ;  /* 0x00000000000a7805 */ /* 0x000fc6000001ff00 */
[----:B------:R-:W-:Y:S01]  /*02d0*/  IMAD.WIDE R30, R25, 0x2, R8 ;  /* 0x00000002191e7825 */ /* 0x000fe200078e0208 */
[----:B------:R-:W-:-:S04]  /*02e0*/  CS2R R8, SRZ ;  /* 0x0000000000087805 */ /* 0x000fc8000001ff00 */
[----:B------:R-:W3:Y:S04]  /*02f0*/  @P1 LDG.E.EL.64 R10, desc[UR4][R30.64] ;  /* 0x000000041e0a1981 */ /* 0x000ee8000c2e1b00 */
[----:B------:R1:W3:Y:S01]  /*0300*/  @P1 LDG.E.EL.64 R8, desc[UR4][R26.64] ;  /* 0x000000041a081981 */ /* 0x0002e2000c2e1b00 */
[----:B------:R-:W-:-:S05]  /*0310*/  MOV R28, 0x40000000 ;  /* 0x40000000001c7802 */ /* 0x000fca0000000f00 */
[----:B------:R-:W-:-:S05]  /*0320*/  FSEL R28, R28, 1, !P0 ;  /* 0x3f8000001c1c7808 */ /* 0x000fca0004000000 */
[----:B------:R-:W-:-:S05]  /*0330*/  FSEL R24, R28, RZ, !P0 ;  /* 0x000000ff1c187208 */ /* 0x000fca0004000000 */
[----:B------:R-:W-:-:S05]  /*0340*/  FADD R25, R24, 1 ;  /* 0x3f80000018197421 */ /* 0x000fca0000000000 */
[----:B------:R-:W-:-:S05]  /*0350*/  FSEL R24, R25, R24, P1 ;  /* 0x0000001819187208 */ /* 0x000fca0000800000 */
[----:B------:R-:W-:-:S04]  /*0360*/  FADD R19, R24, R24 ;  /* 0x0000001818137221 */ /* 0x000fc80000000000 */
[----:B0-----:R-:W-:-:S04]  /*0370*/  FADD R22, R24, R19 ;  /* 0x0000001318167221 */ /* 0x001fc80000000000 */
[C---:B-1----:R-:W-:Y:S01]  /*0380*/  FMUL R27, R22.reuse, 16777216 ;  /* 0x4b800000161b7820 */ /* 0x042fe20000400000 */
[----:B------:R-:W-:Y:S01]  /*0390*/  FSETP.GEU.AND P3, PT, R22, 1.175494350822287508e-38, PT ;  /* 0x008000001600780b */ /* 0x000fe20003f6e000 */
[----:B------:R-:W-:Y:S01]  /*03a0*/  FADD R20, R24, R22 ;  /* 0x0000001618147221 */ /* 0x000fe20000000000 */
[C---:B------:R-:W-:Y:S01]  /*03b0*/  FSETP.GEU.AND P2, PT, R19.reuse, 1.175494350822287508e-38, PT ;  /* 0x008000001300780b */ /* 0x040fe20003f4e000 */
[----:B------:R-:W-:Y:S02]  /*03c0*/  FMUL R0, R19, 16777216 ;  /* 0x4b80000013007820 */ /* 0x000fe40000400000 */
[----:B------:R-:W-:Y:S01]  /*03d0*/  FSEL R29, R27, R22, !P3 ;  /* 0x000000161b1d7208 */ /* 0x000fe20005800000 */
[C---:B------:R-:W-:Y:S01]  /*03e0*/  FSETP.GEU.AND P4, PT, R20.reuse, 1.175494350822287508e-38, PT ;  /* 0x008000001400780b */ /* 0x040fe20003f8e000 */
[----:B------:R-:W-:Y:S01]  /*03f0*/  FMUL R27, R20, 16777216 ;  /* 0x4b800000141b7820 */ /* 0x000fe20000400000 */
[----:B------:R-:W-:-:S04]  /*0400*/  FSEL R23, R0, R19, !P2 ;  /* 0x0000001300177208 */ /* 0x000fc80005000000 */
[----:B------:R-:W-:Y:S01]  /*0410*/  FSEL R0, R27, R20, !P4 ;  /* 0x000000141b007208 */ /* 0x000fe20006000000 */
[----:B------:R-:W0:Y:S01]  /*0420*/  MUFU.RCP R29, R29 ;  /* 0x0000001d001d7308 */ /* 0x000e220000001000 */
[----:B------:R-:W-:Y:S01]  /*0430*/  FMUL R27, R24, 16777216 ;  /* 0x4b800000181b7820 */ /* 0x000fe20000400000 */
[----:B------:R0:W1:Y:S03]  /*0440*/  MUFU.RCP R21, R23 ;  /* 0x0000001700157308 */ /* 0x0000660000001000 */
[----:B------:R-:W2:Y:S01]  /*0450*/  MUFU.RCP R0, R0 ;  /* 0x0000000000007308 */ /* 0x000ea20000001000 */
[CC--:B------:R-:W-:Y:S01]  /*0460*/  FSEL R30, R27.reuse, R24.reuse, !P3 ;  /* 0x000000181b1e7208 */ /* 0x0c0fe20005800000 */
[CC--:B------:R-:W-:Y:S01]  /*0470*/  FSEL R26, R27.reuse, R24.reuse, !P2 ;  /* 0x000000181b1a7208 */ /* 0x0c0fe20005000000 */
[----:B------:R-:W-:-:S03]  /*0480*/  FSEL R31, R27, R24, !P4 ;  /* 0x000000181b1f7208 */ /* 0x000fc60006000000 */
[----:B0-----:R-:W-:Y:S01]  /*0490*/  FMUL R23, R29, R30 ;  /* 0x0000001e1d177220 */ /* 0x001fe20000400000 */
[----:B-1----:R-:W-:Y:S01]  /*04a0*/  FMUL R21, R21, R26 ;  /* 0x0000001a15157220 */ /* 0x002fe20000400000 */
[----:B------:R-:W-:-:S05]  /*04b0*/  FSETP.NEU.AND P2, PT, R19, RZ, PT ;  /* 0x000000ff1300720b */ /* 0x000fca0003f4d000 */
[----:B------:R-:W-:Y:S01]  /*04c0*/  FSEL R21, R21, RZ, P2 ;  /* 0x000000ff15157208 */ /* 0x000fe20001000000 */
[----:B------:R-:W-:Y:S01]  /*04d0*/  FSETP.NEU.AND P2, PT, R22, RZ, PT ;  /* 0x000000ff1600720b */ /* 0x000fe20003f4d000 */
[----:B------:R-:W-:-:S04]  /*04e0*/  FSETP.NEU.AND P3, PT, R20, RZ, PT ;  /* 0x000000ff1400720b */ /* 0x000fc80003f6d000 */
[----:B------:R-:W-:Y:S01]  /*04f0*/  FSEL R23, R23, RZ, P2 ;  /* 0x000000ff17177208 */ /* 0x000fe20001000000 */
[C---:B--2---:R-:W-:Y:S02]  /*0500*/  PRMT R26, R16.reuse, 0x7632, R26 ;  /* 0x00007632101a7816 */ /* 0x044fe4000000001a */
[----:B------:R-:W-:Y:S02]  /*0510*/  SHF.L.U32 R27, R16, 0x10, RZ ;  /* 0x00000010101b7819 */ /* 0x000fe400000006ff */
[----:B----4-:R-:W-:Y:S01]  /*0520*/  PRMT R29, R2, 0x7632, R29 ;  /* 0x00007632021d7816 */ /* 0x010fe2000000001d */
[----:B------:R-:W-:Y:S01]  /*0530*/  FMUL R16, R0, R31 ;  /* 0x0000001f00107220 */ /* 0x000fe20000400000 */
[----:B------:R-:W-:Y:S02]  /*0540*/  SHF.L.U32 R2, R2, 0x10, RZ ;  /* 0x0000001002027819 */ /* 0x000fe400000006ff */
[----:B------:R-:W-:Y:S02]  /*0550*/  SHF.L.U32 R31, R29, 0x10, RZ ;  /* 0x000000101d1f7819 */ /* 0x000fe400000006ff */
[----:B------:R-:W-:-:S02]  /*0560*/  SHF.L.U32 R26, R26, 0x10, RZ ;  /* 0x000000101a1a7819 */ /* 0x000fc400000006ff */
[C---:B-----5:R-:W-:Y:S02]  /*0570*/  SHF.L.U32 R0, R12.reuse, 0x10, RZ ;  /* 0x000000100c007819 */ /* 0x060fe400000006ff */
[----:B------:R-:W-:Y:S02]  /*0580*/  PRMT R12, R12, 0x7632, R12 ;  /* 0x000076320c0c7816 */ /* 0x000fe4000000000c */
[----:B------:R-:W-:Y:S01]  /*0590*/  SHF.L.U32 R29, R14, 0x10, RZ ;  /* 0x000000100e1d7819 */ /* 0x000fe200000006ff */
[--C-:B------:R-:W-:Y:S01]  /*05a0*/  FADD R27, R27, R2.reuse ;  /* 0x000000021b1b7221 */ /* 0x100fe20000000000 */
[----:B------:R-:W-:Y:S01]  /*05b0*/  FADD R26, R26, R31 ;  /* 0x0000001f1a1a7221 */ /* 0x000fe20000000000 */
[----:B------:R-:W-:Y:S02]  /*05c0*/  PRMT R2, R14, 0x7632, R2 ;  /* 0x000076320e027816 */ /* 0x000fe40000000002 */
[----:B------:R-:W-:Y:S01]  /*05d0*/  FADD R0, R0, R29 ;  /* 0x0000001d00007221 */ /* 0x000fe20000000000 */
[----:B------:R-:W-:-:S02]  /*05e0*/  SHF.L.U32 R14, R13, 0x10, RZ ;  /* 0x000000100d0e7819 */ /* 0x000fc400000006ff */
[----:B------:R-:W-:Y:S02]  /*05f0*/  SHF.L.U32 R29, R12, 0x10, RZ ;  /* 0x000000100c1d7819 */ /* 0x000fe400000006ff */
[----:B------:R-:W-:Y:S01]  /*0600*/  SHF.L.U32 R31, R15, 0x10, RZ ;  /* 0x000000100f1f7819 */ /* 0x000fe200000006ff */
[----:B------:R0:W1:Y:S01]  /*0610*/  MUFU.RCP R12, R28 ;  /* 0x0000001c000c7308 */ /* 0x0000620000001000 */
[----:B------:R-:W-:Y:S02]  /*0620*/  SHF.L.U32 R32, R17, 0x10, RZ ;  /* 0x0000001011207819 */ /* 0x000fe400000006ff */
[----:B------:R-:W-:Y:S01]  /*0630*/  SHF.L.U32 R33, R3, 0x10, RZ ;  /* 0x0000001003217819 */ /* 0x000fe200000006ff */
[----:B------:R-:W-:Y:S01]  /*0640*/  FADD R14, R14, R31 ;  /* 0x0000001f0e0e7221 */ /* 0x000fe20000000000 */
[----:B------:R-:W-:Y:S02]  /*0650*/  SHF.L.U32 R30, R2, 0x10, RZ ;  /* 0x00000010021e7819 */ /* 0x000fe400000006ff */
[----:B------:R-:W-:-:S02]  /*0660*/  PRMT R17, R17, 0x7632, R17 ;  /* 0x0000763211117816 */ /* 0x000fc40000000011 */
[----:B------:R-:W-:Y:S01]  /*0670*/  PRMT R3, R3, 0x7632, R3 ;  /* 0x0000763203037816 */ /* 0x000fe20000000003 */
[----:B------:R-:W-:Y:S01]  /*0680*/  FADD R2, R32, R33 ;  /* 0x0000002120027221 */ /* 0x000fe20000000000 */
[----:B------:R-:W-:Y:S01]  /*0690*/  FSEL R14, R14, RZ, !P0 ;  /* 0x000000ff0e0e7208 */ /* 0x000fe20004000000 */
[----:B------:R-:W-:Y:S01]  /*06a0*/  FADD R29, R29, R30 ;  /* 0x0000001e1d1d7221 */ /* 0x000fe20000000000 */
[----:B------:R-:W-:Y:S02]  /*06b0*/  PRMT R13, R13, 0x7632, R13 ;  /* 0x000076320d0d7816 */ /* 0x000fe4000000000d */
[----:B------:R-:W-:Y:S02]  /*06c0*/  PRMT R15, R15, 0x7632, R15 ;  /* 0x000076320f0f7816 */ /* 0x000fe4000000000f */
[----:B------:R-:W-:Y:S02]  /*06d0*/  SHF.L.U32 R30, R17, 0x10, RZ ;  /* 0x00000010111e7819 */ /* 0x000fe400000006ff */
[----:B------:R-:W-:Y:S01]  /*06e0*/  SHF.L.U32 R31, R3, 0x10, RZ ;  /* 0x00000010031f7819 */ /* 0x000fe200000006ff */
[----:B------:R-:W-:Y:S01]  /*06f0*/  FADD R3, -R14, R2 ;  /* 0x000000020e037221 */ /* 0x000fe20000000100 */
[----:B------:R-:W-:Y:S01]  /*0700*/  FSEL R17, R0, RZ, !P0 ;  /* 0x000000ff00117208 */ /* 0x000fe20004000000 */
[----:B------:R-:W-:-:S02]  /*0710*/  SHF.L.U32 R13, R13, 0x10, RZ ;  /* 0x000000100d0d7819 */ /* 0x000fc400000006ff */
[----:B0-----:R-:W-:Y:S01]  /*0720*/  SHF.L.U32 R28, R15, 0x10, RZ ;  /* 0x000000100f1c7819 */ /* 0x001fe200000006ff */
[----:B------:R-:W-:Y:S01]  /*0730*/  FADD R15, R30, R31 ;  /* 0x0000001f1e0f7221 */ /* 0x000fe20000000000 */
[----:B-1----:R-:W-:Y:S01]  /*0740*/  FFMA R31, R3, R12, R14 ;  /* 0x0000000c031f7223 */ /* 0x002fe2000000000e */
[----:B------:R-:W-:Y:S01]  /*0750*/  FSEL R29, R29, RZ, !P0 ;  /* 0x000000ff1d1d7208 */ /* 0x000fe20004000000 */
[----:B------:R-:W-:Y:S01]  /*0760*/  FADD R0, -R17, R27 ;  /* 0x0000001b11007221 */ /* 0x000fe20000000100 */
[----:B------:R-:W-:Y:S01]  /*0770*/  FADD R28, R13, R28 ;  /* 0x0000001c0d1c7221 */ /* 0x000fe20000000000 */
[----:B------:R-:W-:Y:S01]  /*0780*/  FADD R30, R2, -R31 ;  /* 0x8000001f021e7221 */ /* 0x000fe20000000000 */
[----:B------:R-:W-:Y:S01]  /*0790*/  FSEL R13, R31, R14, !P0 ;  /* 0x0000000e1f0d7208 */ /* 0x000fe20004000000 */
[----:B------:R-:W-:Y:S01]  /*07a0*/  FFMA R14, R0, R12, R17 ;  /* 0x0000000c000e7223 */ /* 0x000fe20000000011 */
[----:B------:R-:W-:Y:S01]  /*07b0*/  FADD R2, -R29, R26 ;  /* 0x0000001a1d027221 */ /* 0x000fe20000000100 */
[----:B------:R-:W-:-:S02]  /*07c0*/  FSEL R28, R28, RZ, !P0 ;  /* 0x000000ff1c1c7208 */ /* 0x000fc40004000000 */
[----:B------:R-:W-:Y:S01]  /*07d0*/  FADD R27, R27, -R14 ;  /* 0x8000000e1b1b7221 */ /* 0x000fe20000000000 */
[----:B------:R-:W-:Y:S01]  /*07e0*/  FFMA R32, R2, R12, R29 ;  /* 0x0000000c02207223 */ /* 0x000fe2000000001d */
[----:B------:R-:W-:Y:S01]  /*07f0*/  FSEL R14, R14, R17, !P0 ;  /* 0x000000110e0e7208 */ /* 0x000fe20004000000 */
[----:B------:R-:W-:Y:S01]  /*0800*/  FFMA R17, R3, R30, RZ ;  /* 0x0000001e03117223 */ /* 0x000fe200000000ff */
[----:B------:R-:W-:Y:S01]  /*0810*/  FADD R3, -R28, R15 ;  /* 0x0000000f1c037221 */ /* 0x000fe20000000100 */
[----:B------:R-:W-:Y:S02]  /*0820*/  FADD R31, R26, -R32 ;  /* 0x800000201a1f7221 */ /* 0x000fe40000000000 */
[----:B------:R0:W1:Y:S01]  /*0830*/  MUFU.RCP R26, R25 ;  /* 0x00000019001a7308 */ /* 0x0000620000001000 */
[----:B------:R-:W-:Y:S01]  /*0840*/  FSEL R29, R32, R29, !P0 ;  /* 0x0000001d201d7208 */ /* 0x000fe20004000000 */
[----:B------:R-:W-:Y:S01]  /*0850*/  FFMA R0, R0, R27, RZ ;  /* 0x0000001b00007223 */ /* 0x000fe200000000ff */
[----:B------:R-:W-:Y:S01]  /*0860*/  FFMA R12, R3, R12, R28 ;  /* 0x0000000c030c7223 */ /* 0x000fe2000000001c */
[----:B---3--:R-:W-:-:S02]  /*0870*/  SHF.L.U32 R27, R9, 0x10, RZ ;  /* 0x00000010091b7819 */ /* 0x008fc400000006ff */
[----:B------:R-:W-:Y:S01]  /*0880*/  SHF.L.U32 R32, R11, 0x10, RZ ;  /* 0x000000100b207819 */ /* 0x000fe200000006ff */
[----:B------:R-:W-:Y:S01]  /*0890*/  FADD R30, R15, -R12 ;  /* 0x8000000c0f1e7221 */ /* 0x000fe20000000000 */
[----:B------:R-:W-:-:S03]  /*08a0*/  FSEL R15, R12, R28, !P0 ;  /* 0x0000001c0c0f7208 */ /* 0x000fc60004000000 */
[----:B------:R-:W-:Y:S01]  /*08b0*/  FADD R12, R27, R32 ;  /* 0x000000201b0c7221 */ /* 0x000fe20000000000 */
[----:B------:R-:W-:Y:S02]  /*08c0*/  SHF.L.U32 R27, R8, 0x10, RZ ;  /* 0x00000010081b7819 */ /* 0x000fe400000006ff */
[----:B------:R-:W-:Y:S02]  /*08d0*/  SHF.L.U32 R32, R10, 0x10, RZ ;  /* 0x000000100a207819 */ /* 0x000fe400000006ff */
[----:B------:R-:W-:Y:S02]  /*08e0*/  PRMT R8, R8, 0x7632, R8 ;  /* 0x0000763208087816 */ /* 0x000fe40000000008 */
[----:B------:R-:W-:Y:S01]  /*08f0*/  PRMT R10, R10, 0x7632, R10 ;  /* 0x000076320a0a7816 */ /* 0x000fe2000000000a */
[----:B------:R-:W-:Y:S01]  /*0900*/  FADD R28, -R13, R12 ;  /* 0x0000000c0d1c7221 */ /* 0x000fe20000000100 */
[----:B0-----:R-:W-:Y:S01]  /*0910*/  FADD R25, R27, R32 ;  /* 0x000000201b197221 */ /* 0x001fe20000000000 */
[----:B------:R-:W-:-:S02]  /*0920*/  SHF.L.U32 R8, R8, 0x10, RZ ;  /* 0x0000001008087819 */ /* 0x000fc400000006ff */
[----:B------:R-:W-:Y:S02]  /*0930*/  SHF.L.U32 R27, R10, 0x10, RZ ;  /* 0x000000100a1b7819 */ /* 0x000fe400000006ff */
[----:B------:R-:W-:Y:S01]  /*0940*/  PRMT R9, R9, 0x7632, R9 ;  /* 0x0000763209097816 */ /* 0x000fe20000000009 */
[----:B-1----:R-:W-:Y:S01]  /*0950*/  FFMA R10, R28, R26, R13 ;  /* 0x0000001a1c0a7223 */ /* 0x002fe2000000000d */
[----:B------:R-:W-:Y:S01]  /*0960*/  PRMT R11, R11, 0x7632, R11 ;  /* 0x000076320b0b7816 */ /* 0x000fe2000000000b */
[----:B------:R-:W-:Y:S01]  /*0970*/  FADD R8, R8, R27 ;  /* 0x0000001b08087221 */ /* 0x000fe20000000000 */
[----:B------:R-:W-:Y:S01]  /*0980*/  FSEL R17, R17, RZ, !P0 ;  /* 0x000000ff11117208 */ /* 0x000fe20004000000 */
[----:B------:R-:W-:Y:S01]  /*0990*/  SHF.L.U32 R27, R9, 0x10, RZ ;  /* 0x00000010091b7819 */ /* 0x000fe200000006ff */
[----:B------:R-:W-:Y:S01]  /*09a0*/  FADD R12, R12, -R10 ;  /* 0x8000000a0c0c7221 */ /* 0x000fe20000000000 */
[----:B------:R-:W0:Y:S01]  /*09b0*/  SHFL.BFLY PT, R9, R20, 0x10, 0x1f ;  /* 0x0e001f0014097f89 */ /* 0x000e2200000e0000 */
[----:B------:R-:W-:Y:S01]  /*09c0*/  FFMA R3, R3, R30, RZ ;  /* 0x0000001e03037223 */ /* 0x000fe200000000ff */
[----:B------:R-:W-:Y:S01]  /*09d0*/  SHF.L.U32 R30, R11, 0x10, RZ ;  /* 0x000000100b1e7819 */ /* 0x000fe200000006ff */
[----:B------:R-:W-:Y:S01]  /*09e0*/  @P1 FFMA R17, R28, R12, R17 ;  /* 0x0000000c1c111223 */ /* 0x000fe20000000011 */
[----:B------:R-:W-:Y:S01]  /*09f0*/  FADD R11, -R14, R25 ;  /* 0x000000190e0b7221 */ /* 0x000fe20000000100 */
[----:B------:R-:W-:Y:S01]  /*0a00*/  FADD R12, -R29, R8 ;  /* 0x000000081d0c7221 */ /* 0x000fe20000000100 */
[----:B------:R-:W-:Y:S01]  /*0a10*/  FFMA R2, R2, R31, RZ ;  /* 0x0000001f02027223 */ /* 0x000fe200000000ff */
[----:B------:R-:W-:Y:S01]  /*0a20*/  FADD R28, R27, R30 ;  /* 0x0000001e1b1c7221 */ /* 0x000fe20000000000 */
[-C--:B------:R-:W-:Y:S01]  /*0a30*/  FFMA R27, R11, R26.reuse, R14 ;  /* 0x0000001a0b1b7223 */ /* 0x080fe2000000000e */
[----:B------:R-:W-:Y:S01]  /*0a40*/  FFMA R31, R12, R26, R29 ;  /* 0x0000001a0c1f7223 */ /* 0x000fe2000000001d */
[----:B------:R-:W-:-:S03]  /*0a50*/  FSEL R10, R10, R13, P1 ;  /* 0x0000000d0a0a7208 */ /* 0x000fc60000800000 */
[----:B------:R-:W-:Y:S01]  /*0a60*/  FSEL R14, R27, R14, P1 ;  /* 0x0000000e1b0e7208 */ /* 0x000fe20000800000 */
[----:B------:R-:W-:Y:S01]  /*0a70*/  FSEL R29, R31, R29, P1 ;  /* 0x0000001d1f1d7208 */ /* 0x000fe20000800000 */
[----:B------:R-:W-:Y:S01]  /*0a80*/  FSEL R30, R0, RZ, !P0 ;  /* 0x000000ff001e7208 */ /* 0x000fe20004000000 */
[----:B------:R-:W-:Y:S01]  /*0a90*/  FADD R25, R25, -R27 ;  /* 0x8000001b19197221 */ /* 0x000fe20000000000 */
[----:B------:R-:W-:Y:S01]  /*0aa0*/  FSEL R13, R2, RZ, !P0 ;  /* 0x000000ff020d7208 */ /* 0x000fe20004000000 */
[----:B------:R-:W-:Y:S01]  /*0ab0*/  FADD R8, R8, -R31 ;  /* 0x8000001f08087221 */ /* 0x000fe20000000000 */
[----:B------:R-:W-:Y:S01]  /*0ac0*/  FADD R29, -R14, R29 ;  /* 0x0000001d0e1d7221 */ /* 0x000fe20000000100 */
[----:B------:R-:W-:Y:S02]  /*0ad0*/  @P1 FFMA R30, R11, R25, R30 ;  /* 0x000000190b1e1223 */ /* 0x000fe4000000001e */
[----:B------:R-:W-:Y:S01]  /*0ae0*/  @P1 FFMA R13, R12, R8, R13 ;  /* 0x000000080c0d1223 */ /* 0x000fe2000000000d */
[----:B------:R-:W-:Y:S01]  /*0af0*/  FMUL R25, R29, R29 ;  /* 0x0000001d1d197220 */ /* 0x000fe20000400000 */
[----:B0-----:R-:W-:Y:S01]  /*0b00*/  FADD R2, R20, R9 ;  /* 0x0000000914027221 */ /* 0x001fe20000000000 */
[----:B------:R-:W-:Y:S01]  /*0b10*/  FADD R0, -R15, R28 ;  /* 0x0000001c0f007221 */ /* 0x000fe20000000100 */
[----:B------:R-:W-:Y:S01]  /*0b20*/  FADD R30, R13, R30 ;  /* 0x0000001e0d1e7221 */ /* 0x000fe20000000000 */
[----:B------:R-:W-:Y:S01]  /*0b30*/  FMUL R25, R24, R25 ;  /* 0x0000001918197220 */ /* 0x000fe20000400000 */
[----:B------:R-:W-:Y:S01]  /*0b40*/  FFMA R29, R29, R21, R14 ;  /* 0x000000151d1d7223 */ /* 0x000fe2000000000e */
[----:B------:R-:W-:Y:S01]  /*0b50*/  FFMA R26, R0, R26, R15 ;  /* 0x0000001a001a7223 */ /* 0x000fe2000000000f */
[----:B------:R-:W-:Y:S01]  /*0b60*/  FSETP.GEU.AND P4, PT, |R2|, 1.175494350822287508e-38, PT ;  /* 0x008000000200780b */ /* 0x000fe20003f8e200 */
[----:B------:R-:W-:Y:S01]  /*0b70*/  FFMA R30, R21, R25, R30 ;  /* 0x00000019151e7223 */ /* 0x000fe2000000001e */
[--C-:B------:R-:W-:Y:S01]  /*0b80*/  FADD R10, R10, -R29.reuse ;  /* 0x8000001d0a0a7221 */ /* 0x100fe20000000000 */
[C---:B------:R-:W-:Y:S01]  /*0b90*/  FSETP.GT.AND P2, PT, |R2|.reuse, 8.50705917302346158658e+37, PT ;  /* 0x7e8000000200780b */ /* 0x040fe20003f44200 */
[----:B------:R-:W-:Y:S01]  /*0ba0*/  FMUL R21, R2, 0.25 ;  /* 0x3e80000002157820 */ /* 0x000fe20000400000 */
[----:B------:R-:W0:Y:S01]  /*0bb0*/  SHFL.BFLY PT, R13, R2, 0x8, 0x1f ;  /* 0x0d001f00020d7f89 */ /* 0x000e2200000e0000 */
[----:B------:R-:W-:Y:S01]  /*0bc0*/  FSEL R15, R26, R15, P1 ;  /* 0x0000000f1a0f7208 */ /* 0x000fe20000800000 */
[----:B------:R-:W-:Y:S01]  /*0bd0*/  FFMA R8, R10, R23, R29 ;  /* 0x000000170a087223 */ /* 0x000fe2000000001d */
[----:B------:R-:W-:Y:S01]  /*0be0*/  FSEL R16, R16, RZ, P3 ;  /* 0x000000ff10107208 */ /* 0x000fe20001800000 */
[----:B------:R-:W-:-:S02]  /*0bf0*/  FSEL R21, R21, R2, P2 ;  /* 0x0000000215157208 */ /* 0x000fc40001000000 */
[----:B------:R-:W-:Y:S01]  /*0c00*/  FADD R15, R15, -R8 ;  /* 0x800000080f0f7221 */ /* 0x000fe20000000000 */
[----:B------:R-:W-:Y:S01]  /*0c10*/  FADD R11, R28, -R26 ;  /* 0x8000001a1c0b7221 */ /* 0x000fe20000000000 */
[----:B------:R-:W-:Y:S01]  /*0c20*/  FMUL R10, R10, R10 ;  /* 0x0000000a0a0a7220 */ /* 0x000fe20000400000 */
[----:B------:R-:W-:Y:S01]  /*0c30*/  FSEL R3, R3, RZ, !P0 ;  /* 0x000000ff03037208 */ /* 0x000fe20004000000 */
[----:B------:R-:W-:Y:S01]  /*0c40*/  @!P4 FMUL R21, R21, 16777216 ;  /* 0x4b8000001515c820 */ /* 0x000fe20000400000 */
[----:B------:R-:W-:Y:S01]  /*0c50*/  FFMA R8, R15, R16, R8 ;  /* 0x000000100f087223 */ /* 0x000fe20000000008 */
[----:B------:R-:W-:Y:S01]  /*0c60*/  FADD R30, R17, R30 ;  /* 0x0000001e111e7221 */ /* 0x000fe20000000000 */
[----:B------:R-:W-:Y:S01]  /*0c70*/  FMUL R10, R19, R10 ;  /* 0x0000000a130a7220 */ /* 0x000fe20000400000 */
[----:B------:R-:W1:Y:S01]  /*0c80*/  MUFU.RCP R12, R21 ;  /* 0x00000015000c7308 */ /* 0x000e620000001000 */
[----:B------:R-:W-:Y:S02]  /*0c90*/  @P1 FFMA R3, R0, R11, R3 ;  /* 0x0000000b00031223 */ /* 0x000fe40000000003 */
[----:B------:R-:W2:Y:S01]  /*0ca0*/  SHFL.BFLY PT, R11, R8, 0x10, 0x1f ;  /* 0x0e001f00080b7f89 */ /* 0x000ea200000e0000 */
[----:B------:R-:W-:Y:S01]  /*0cb0*/  FFMA R10, R23, R10, R30 ;  /* 0x0000000a170a7223 */ /* 0x000fe2000000001e */
[----:B------:R-:W-:Y:S01]  /*0cc0*/  FMUL R15, R15, R15 ;  /* 0x0000000f0f0f7220 */ /* 0x000fe20000400000 */
[----:B------:R-:W-:-:S02]  /*0cd0*/  @P2 FMUL R9, R9, 0.25 ;  /* 0x3e80000009092820 */ /* 0x000fc40000400000 */
[----:B------:R-:W-:Y:S01]  /*0ce0*/  FADD R3, R3, R10 ;  /* 0x0000000a03037221 */ /* 0x000fe20000000000 */
[----:B------:R-:W-:Y:S01]  /*0cf0*/  FMUL R15, R22, R15 ;  /* 0x0000000f160f7220 */ /* 0x000fe20000400000 */
[----:B0-----:R-:W-:Y:S01]  /*0d00*/  FADD R0, R2, R13 ;  /* 0x0000000d02007221 */ /* 0x001fe20000000000 */
[----:B------:R-:W-:Y:S02]  /*0d10*/  @!P4 FMUL R9, R9, 16777216 ;  /* 0x4b8000000909c820 */ /* 0x000fe40000400000 */
[----:B------:R-:W-:Y:S02]  /*0d20*/  FFMA R15, R16, R15, R3 ;  /* 0x0000000f100f7223 */ /* 0x000fe40000000003 */
[C---:B------:R-:W-:Y:S01]  /*0d30*/  FSETP.GEU.AND P3, PT, |R0|.reuse, 1.175494350822287508e-38, PT ;  /* 0x008000000000780b */ /* 0x040fe20003f6e200 */
[----:B------:R-:W-:Y:S02]  /*0d40*/  FSETP.GT.AND P1, PT, |R0|, 8.50705917302346158658e+37, PT ;  /* 0x7e8000000000780b */ /* 0x000fe40003f24200 */
[----:B------:R-:W0:Y:S01]  /*0d50*/  SHFL.BFLY PT, R10, R15, 0x10, 0x1f ;  /* 0x0e001f000f0a7f89 */ /* 0x000e2200000e0000 */
[----:B-1----:R-:W-:Y:S01]  /*0d60*/  FMUL R12, R12, R9 ;  /* 0x000000090c0c7220 */ /* 0x002fe20000400000 */
[----:B------:R-:W-:Y:S01]  /*0d70*/  FMUL R9, R0, 0.25 ;  /* 0x3e80000000097820 */ /* 0x000fe20000400000 */
[----:B------:R-:W-:Y:S01]  /*0d80*/  FSETP.NEU.AND P2, PT, R2, RZ, PT ;  /* 0x000000ff0200720b */ /* 0x000fe20003f4d000 */
[----:B------:R-:W1:Y:S03]  /*0d90*/  SHFL.BFLY PT, R3, R0, 0x4, 0x1f ;  /* 0x0c801f0000037f89 */ /* 0x000e6600000e0000 */
[----:B------:R-:W-:Y:S01]  /*0da0*/  FSEL R16, R9, R0, P1 ;  /* 0x0000000009107208 */ /* 0x000fe20000800000 */
[----:B------:R-:W-:Y:S01]  /*0db0*/  FSEL R12, R12, RZ, P2 ;  /* 0x000000ff0c0c7208 */ /* 0x000fe20001000000 */
[----:B--2---:R-:W-:-:S03]  /*0dc0*/  FADD R11, -R8, R11 ;  /* 0x0000000b080b7221 */ /* 0x004fc60000000100 */
[----:B------:R-:W-:Y:S01]  /*0dd0*/  @!P3 FMUL R16, R16, 16777216 ;  /* 0x4b8000001010b820 */ /* 0x000fe20000400000 */
[C---:B------:R-:W-:Y:S01]  /*0de0*/  FFMA R14, R11.reuse, R12, R8 ;  /* 0x0000000c0b0e7223 */ /* 0x040fe20000000008 */
[----:B------:R-:W-:-:S04]  /*0df0*/  FMUL R11, R11, R11 ;  /* 0x0000000b0b0b7220 */ /* 0x000fc80000400000 */
[----:B------:R-:W2:Y:S01]  /*0e00*/  MUFU.RCP R16, R16 ;  /* 0x0000001000107308 */ /* 0x000ea20000001000 */
[----:B------:R-:W3:Y:S01]  /*0e10*/  SHFL.BFLY PT, R9, R14, 0x8, 0x1f ;  /* 0x0d001f000e097f89 */ /* 0x000ee200000e0000 */
[----:B------:R-:W-:Y:S01]  /*0e20*/  FMUL R11, R20, R11 ;  /* 0x0000000b140b7220 */ /* 0x000fe20000400000 */
[----:B0-----:R-:W-:Y:S01]  /*0e30*/  FADD R15, R15, R10 ;  /* 0x0000000a0f0f7221 */ /* 0x001fe20000000000 */
[----:B------:R-:W-:-:S03]  /*0e40*/  @P1 FMUL R13, R13, 0.25 ;  /* 0x3e8000000d0d1820 */ /* 0x000fc60000400000 */
[----:B------:R-:W-:Y:S01]  /*0e50*/  FFMA R11, R12, R11, R15 ;  /* 0x0000000b0c0b7223 */ /* 0x000fe2000000000f */
[----:B------:R-:W-:Y:S01]  /*0e60*/  @!P3 FMUL R13, R13, 16777216 ;  /* 0x4b8000000d0db820 */ /* 0x000fe20000400000 */
[----:B-1----:R-:W-:-:S03]  /*0e70*/  FADD R8, R0, R3 ;  /* 0x0000000300087221 */ /* 0x002fc60000000000 */
[----:B------:R-:W0:Y:S01]  /*0e80*/  SHFL.BFLY PT, R10, R11, 0x8, 0x1f ;  /* 0x0d001f000b0a7f89 */ /* 0x000e2200000e0000 */
[----:B------:R-:W-:Y:S01]  /*0e90*/  FSETP.NEU.AND P2, PT, R0, RZ, PT ;  /* 0x000000ff0000720b */ /* 0x000fe20003f4d000 */
[----:B--2---:R-:W-:Y:S01]  /*0ea0*/  FMUL R13, R16, R13 ;  /* 0x0000000d100d7220 */ /* 0x004fe20000400000 */
[C---:B------:R-:W-:Y:S01]  /*0eb0*/  FSETP.GEU.AND P3, PT, |R8|.reuse, 1.175494350822287508e-38, PT ;  /* 0x008000000800780b */ /* 0x040fe20003f6e200 */
[C---:B------:R-:W-:Y:S01]  /*0ec0*/  FSETP.GT.AND P1, PT, |R8|.reuse, 8.50705917302346158658e+37, PT ;  /* 0x7e8000000800780b */ /* 0x040fe20003f24200 */
[----:B------:R-:W-:Y:S02]  /*0ed0*/  FMUL R15, R8, 0.25 ;  /* 0x3e800000080f7820 */ /* 0x000fe40000400000 */
[----:B------:R-:W-:Y:S01]  /*0ee0*/  FSEL R12, R13, RZ, P2 ;  /* 0x000000ff0d0c7208 */ /* 0x000fe20001000000 */
[----:B---3--:R-:W-:Y:S02]  /*0ef0*/  FADD R13, -R14, R9 ;  /* 0x000000090e0d7221 */ /* 0x008fe40000000100 */
[----:B------:R-:W1:Y:S01]  /*0f00*/  SHFL.BFLY PT, R9, R8, 0x2, 0x1f ;  /* 0x0c401f0008097f89 */ /* 0x000e6200000e0000 */
[----:B------:R-:W-:Y:S01]  /*0f10*/  FSEL R16, R15, R8, P1 ;  /* 0x000000080f107208 */ /* 0x000fe20000800000 */
[C---:B------:R-:W-:Y:S01]  /*0f20*/  FFMA R14, R13.reuse, R12, R14 ;  /* 0x0000000c0d0e7223 */ /* 0x040fe2000000000e */
[----:B------:R-:W-:-:S03]  /*0f30*/  FMUL R13, R13, R13 ;  /* 0x0000000d0d0d7220 */ /* 0x000fc60000400000 */
[----:B------:R-:W-:Y:S01]  /*0f40*/  @!P3 FMUL R16, R16, 16777216 ;  /* 0x4b8000001010b820 */ /* 0x000fe20000400000 */
[----:B------:R-:W-:Y:S01]  /*0f50*/  FMUL R13, R2, R13 ;  /* 0x0000000d020d7220 */ /* 0x000fe20000400000 */
[----:B------:R-:W2:Y:S01]  /*0f60*/  SHFL.BFLY PT, R15, R14, 0x4, 0x1f ;  /* 0x0c801f000e0f7f89 */ /* 0x000ea200000e0000 */
[----:B0-----:R-:W-:-:S03]  /*0f70*/  FADD R11, R11, R10 ;  /* 0x0000000a0b0b7221 */ /* 0x001fc60000000000 */
[----:B------:R-:W0:Y:S01]  /*0f80*/  MUFU.RCP R16, R16 ;  /* 0x0000001000107308 */ /* 0x000e220000001000 */
[----:B------:R-:W-:Y:S01]  /*0f90*/  FFMA R11, R12, R13, R11 ;  /* 0x0000000d0c0b7223 */ /* 0x000fe2000000000b */
[----:B------:R-:W-:-:S04]  /*0fa0*/  @P1 FMUL R3, R3, 0.25 ;  /* 0x3e80000003031820 */ /* 0x000fc80000400000 */
[----:B------:R-:W3:Y:S01]  /*0fb0*/  SHFL.BFLY PT, R10, R11, 0x4, 0x1f ;  /* 0x0c801f000b0a7f89 */ /* 0x000ee200000e0000 */
[----:B-1----:R-:W-:Y:S01]  /*0fc0*/  FADD R2, R8, R9 ;  /* 0x0000000908027221 */ /* 0x002fe20000000000 */
[----:B------:R-:W-:-:S04]  /*0fd0*/  @!P3 FMUL R3, R3, 16777216 ;  /* 0x4b8000000303b820 */ /* 0x000fc80000400000 */
[C---:B------:R-:W-:Y:S01]  /*0fe0*/  FSETP.GEU.AND P3, PT, |R2|.reuse, 1.175494350822287508e-38, PT ;  /* 0x008000000200780b */ /* 0x040fe20003f6e200 */
[C---:B------:R-:W-:Y:S01]  /*0ff0*/  FSETP.GT.AND P1, PT, |R2|.reuse, 8.50705917302346158658e+37, PT ;  /* 0x7e8000000200780b */ /* 0x040fe20003f24200 */
[----:B------:R-:W-:Y:S01]  /*1000*/  FMUL R13, R2, 0.25 ;  /* 0x3e800000020d7820 */ /* 0x000fe20000400000 */
[----:B0-----:R-:W-:Y:S01]  /*1010*/  FMUL R3, R16, R3 ;  /* 0x0000000310037220 */ /* 0x001fe20000400000 */
[----:B------:R-:W-:Y:S01]  /*1020*/  FSETP.NEU.AND P2, PT, R8, RZ, PT ;  /* 0x000000ff0800720b */ /* 0x000fe20003f4d000 */
[----:B--2---:R-:W-:Y:S02]  /*1030*/  FADD R15, -R14, R15 ;  /* 0x0000000f0e0f7221 */ /* 0x004fe40000000100 */
[----:B------:R-:W-:Y:S02]  /*1040*/  FSEL R16, R13, R2, P1 ;  /* 0x000000020d107208 */ /* 0x000fe40000800000 */
[----:B------:R-:W-:Y:S01]  /*1050*/  FSEL R12, R3, RZ, P2 ;  /* 0x000000ff030c7208 */ /* 0x000fe20001000000 */
[C---:B------:R-:W-:Y:S01]  /*1060*/  FMUL R13, R15.reuse, R15 ;  /* 0x0000000f0f0d7220 */ /* 0x040fe20000400000 */
[----:B------:R-:W0:Y:S02]  /*1070*/  SHFL.BFLY PT, R3, R2, 0x1, 0x1f ;  /* 0x0c201f0002037f89 */ /* 0x000e2400000e0000 */
[----:B------:R-:W-:Y:S01]  /*1080*/  @!P3 FMUL R16, R16, 16777216 ;  /* 0x4b8000001010b820 */ /* 0x000fe20000400000 */
[----:B------:R-:W-:Y:S01]  /*1090*/  FFMA R14, R15, R12, R14 ;  /* 0x0000000c0f0e7223 */ /* 0x000fe2000000000e */
[----:B------:R-:W-:Y:S01]  /*10a0*/  FMUL R13, R0, R13 ;  /* 0x0000000d000d7220 */ /* 0x000fe20000400000 */
[----:B---3--:R-:W-:-:S03]  /*10b0*/  FADD R11, R11, R10 ;  /* 0x0000000a0b0b7221 */ /* 0x008fc60000000000 */
[----:B------:R-:W1:Y:S01]  /*10c0*/  SHFL.BFLY PT, R15, R14, 0x2, 0x1f ;  /* 0x0c401f000e0f7f89 */ /* 0x000e6200000e0000 */
[----:B------:R-:W2:Y:S01]  /*10d0*/  MUFU.RCP R16, R16 ;  /* 0x0000001000107308 */ /* 0x000ea20000001000 */
[----:B------:R-:W-:Y:S01]  /*10e0*/  FFMA R11, R12, R13, R11 ;  /* 0x0000000d0c0b7223 */ /* 0x000fe2000000000b */
[----:B------:R-:W-:-:S04]  /*10f0*/  @P1 FMUL R9, R9, 0.25 ;  /* 0x3e80000009091820 */ /* 0x000fc80000400000 */
[----:B------:R-:W3:Y:S01]  /*1100*/  SHFL.BFLY PT, R10, R11, 0x2, 0x1f ;  /* 0x0c401f000b0a7f89 */ /* 0x000ee200000e0000 */
[----:B------:R-:W-:Y:S01]  /*1110*/  @!P3 FMUL R9, R9, 16777216 ;  /* 0x4b8000000909b820 */ /* 0x000fe20000400000 */
[C---:B------:R-:W-:Y:S01]  /*1120*/  FSETP.NEU.AND P2, PT, R2.reuse, RZ, PT ;  /* 0x000000ff0200720b */ /* 0x040fe20003f4d000 */
[----:B0-----:R-:W-:Y:S02]  /*1130*/  FADD R0, R2, R3 ;  /* 0x0000000302007221 */ /* 0x001fe40000000000 */
[----:B--2---:R-:W-:-:S03]  /*1140*/  FMUL R9, R16, R9 ;  /* 0x0000000910097220 */ /* 0x004fc60000400000 */
[----:B------:R-:W-:Y:S02]  /*1150*/  FSETP.GEU.AND P3, PT, |R0|, 1.175494350822287508e-38, PT ;  /* 0x008000000000780b */ /* 0x000fe40003f6e200 */
[----:B------:R-:W-:Y:S01]  /*1160*/  FSEL R9, R9, RZ, P2 ;  /* 0x000000ff09097208 */ /* 0x000fe20001000000 */
[----:B-1----:R-:W-:Y:S01]  /*1170*/  FADD R15, -R14, R15 ;  /* 0x0000000f0e0f7221 */ /* 0x002fe20000000100 */
[C---:B------:R-:W-:Y:S01]  /*1180*/  FSETP.GT.AND P1, PT, |R0|.reuse, 8.50705917302346158658e+37, PT ;  /* 0x7e8000000000780b */ /* 0x040fe20003f24200 */
[----:B------:R-:W-:Y:S02]  /*1190*/  FMUL R17, R0, 0.25 ;  /* 0x3e80000000117820 */ /* 0x000fe40000400000 */
[C---:B------:R-:W-:Y:S01]  /*11a0*/  FMUL R13, R15.reuse, R15 ;  /* 0x0000000f0f0d7220 */ /* 0x040fe20000400000 */
[----:B------:R-:W-:Y:S01]  /*11b0*/  FFMA R14, R15, R9, R14 ;  /* 0x000000090f0e7223 */ /* 0x000fe2000000000e */
[----:B---3--:R-:W-:Y:S01]  /*11c0*/  FADD R10, R11, R10 ;  /* 0x0000000a0b0a7221 */ /* 0x008fe20000000000 */
[----:B------:R-:W-:Y:S01]  /*11d0*/  FSEL R17, R17, R0, P1 ;  /* 0x0000000011117208 */ /* 0x000fe20000800000 */
[----:B------:R-:W-:-:S02]  /*11e0*/  FMUL R13, R8, R13 ;  /* 0x0000000d080d7220 */ /* 0x000fc40000400000 */
[----:B------:R-:W0:Y:S02]  /*11f0*/  SHFL.BFLY PT, R11, R14, 0x1, 0x1f ;  /* 0x0c201f000e0b7f89 */ /* 0x000e2400000e0000 */
[----:B------:R-:W-:Y:S01]  /*1200*/  @!P3 FMUL R17, R17, 16777216 ;  /* 0x4b8000001111b820 */ /* 0x000fe20000400000 */
[----:B------:R-:W-:Y:S01]  /*1210*/  FFMA R10, R9, R13, R10 ;  /* 0x0000000d090a7223 */ /* 0x000fe2000000000a */
[----:B------:R-:W1:Y:S02]  /*1220*/  S2UR UR5, SR_CgaCtaId ;  /* 0x00000000000579c3 */ /* 0x000e640000008800 */
[----:B------:R-:W2:Y:S02]  /*1230*/  MUFU.RCP R8, R17 ;  /* 0x0000001100087308 */ /* 0x000ea40000001000 */
[----:B------:R-:W3:Y:S01]  /*1240*/  SHFL.BFLY PT, R9, R10, 0x1, 0x1f ;  /* 0x0c201f000a097f89 */ /* 0x000ee200000e0000 */
[----:B------:R-:W-:-:S04]  /*1250*/  @P1 FMUL R3, R3, 0.25 ;  /* 0x3e80000003031820 */ /* 0x000fc80000400000 */
[----:B------:R-:W-:Y:S01]  /*1260*/  @!P3 FMUL R3, R3, 16777216 ;  /* 0x4b8000000303b820 */ /* 0x000fe20000400000 */
[----:B------:R-:W-:Y:S01]  /*1270*/  FSETP.NEU.AND P1, PT, R0, RZ, PT ;  /* 0x000000ff0000720b */ /* 0x000fe20003f2d000 */
[----:B------:R-:W-:Y:S01]  /*1280*/  LOP3.LUT P2, RZ, R5, 0x1f, RZ, 0xc0, !PT ;  /* 0x0000001f05ff7812 */ /* 0x000fe2000784c0ff */
[----:B------:R-:W-:Y:S01]  /*1290*/  UMOV UR4, 0x400 ;  /* 0x0000040000047882 */ /* 0x000fe20000000000 */
[----:B0-----:R-:W-:Y:S01]  /*12a0*/  FADD R11, -R14, R11 ;  /* 0x0000000b0e0b7221 */ /* 0x001fe20000000100 */
[----:B--2---:R-:W-:-:S03]  /*12b0*/  FMUL R8, R8, R3 ;  /* 0x0000000308087220 */ /* 0x004fc60000400000 */
[C---:B------:R-:W-:Y:S02]  /*12c0*/  FMUL R3, R11.reuse, R11 ;  /* 0x0000000b0b037220 */ /* 0x040fe40000400000 */
[----:B------:R-:W-:Y:S01]  /*12d0*/  FSEL R8, R8, RZ, P1 ;  /* 0x000000ff08087208 */ /* 0x000fe20000800000 */
[----:B-1----:R-:W-:Y:S01]  /*12e0*/  ULEA UR4, UR5, UR4, 0x18 ;  /* 0x0000000405047291 */ /* 0x002fe2000f8ec0ff */
[----:B------:R-:W-:Y:S01]  /*12f0*/  SHF.R.U32.HI R12, RZ, 0x3, R5 ;  /* 0x00000003ff0c7819 */ /* 0x000fe20000011605 */
[----:B---3--:R-:W-:Y:S01]  /*1300*/  FADD R9, R10, R9 ;  /* 0x000000090a097221 */ /* 0x008fe20000000000 */
[----:B------:R-:W-:Y:S01]  /*1310*/  FMUL R3, R2, R3 ;  /* 0x0000000302037220 */ /* 0x000fe20000400000 */
[----:B------:R-:W-:Y:S01]  /*1320*/  FFMA R14, R11, R8, R14 ;  /* 0x000000080b0e7223 */ /* 0x000fe2000000000e */
[----:B------:R-:W-:Y:S02]  /*1330*/  LOP3.LUT R13, R12, 0x3c, RZ, 0xc0, !PT ;  /* 0x0000003c0c0d7812 */ /* 0x000fe400078ec0ff */
[----:B------:R-:W-:-:S03]  /*1340*/  FFMA R8, R8, R3, R9 ;  /* 0x0000000308087223 */ /* 0x000fc60000000009 */
[----:B------:R0:W-:Y:S04]  /*1350*/  @!P2 STS [R13+UR4+0x80], R0 ;  /* 0x000080000d00a988 */ /* 0x0001e80008000804 */
[----:B------:R0:W-:Y:S04]  /*1360*/  @!P2 STS [R13+UR4], R14 ;  /* 0x0000000e0d00a988 */ /* 0x0001e80008000804 */
[----:B------:R0:W-:Y:S01]  /*1370*/  @!P2 STS [R13+UR4+0x40], R8 ;  /* 0x000040080d00a988 */ /* 0x0001e20008000804 */
[----:B------:R-:W-:Y:S01]  /*1380*/  BAR.SYNC.DEFER_BLOCKING 0x0 ;  /* 0x0000000000007b1d */ /* 0x000fe20000010000 */
[----:B------:R-:W-:-:S13]  /*1390*/  ISETP.GE.U32.AND P3, PT, R5, 0x10, PT ;  /* 0x000000100500780c */ /* 0x000fda0003f66070 */
[----:B------:R0:W1:Y:S01]  /*13a0*/  @!P3 LDS R18, [R7+UR4+0x80] ;  /* 0x000080040712b984 */ /* 0x0000620008000800 */
[----:B------:R-:W-:Y:S04]  /*13b0*/  BSSY.RECONVERGENT B0, `(.L_x_0) ;  /* 0x0000004000007945 */ /* 0x000fe80003800200 */
[----:B------:R-:W-:Y:S05]  /*13c0*/  @P3 BRA `(.L_x_1) ;  /* 0x0000000000083947 */ /* 0x000fea0003800000 */
[----:B0-----:R2:W3:Y:S04]  /*13d0*/  LDS R8, [R7+UR4] ;  /* 0x0000000407087984 */ /* 0x0014e80008000800 */
[----:B------:R2:W4:Y:S02]  /*13e0*/  LDS R9, [R7+UR4+0x40] ;  /* 0x0000400407097984 */ /* 0x0005240008000800 */
.L_x_1:
[----:B------:R-:W-:Y:S05]  /*13f0*/  BSYNC.RECONVERGENT B0 ;  /* 0x0000000000007941 */ /* 0x000fea0003800200 */
.L_x_0:
[----:B-1----:R-:W1:Y:S01]  /*1400*/  SHFL.BFLY PT, R3, R18, 0x8, 0x1f ;  /* 0x0d001f0012037f89 */ /* 0x002e6200000e0000 */
[----:B------:R-:W-:Y:S03]  /*1410*/  BSSY.RECONVERGENT B0, `(.L_x_2) ;  /* 0x0000059000007945 */ /* 0x000fe60003800200 */
[----:B----4-:R-:W4:Y:S01]  /*1420*/  SHFL.BFLY PT, R10, R9, 0x8, 0x1f ;  /* 0x0d001f00090a7f89 */ /* 0x010f2200000e0000 */
[----:B01----:R-:W-:-:S04]  /*1430*/  FADD R0, R18, R3 ;  /* 0x0000000312007221 */ /* 0x003fc80000000000 */
[C---:B------:R-:W-:Y:S01]  /*1440*/  FMUL R11, R0.reuse, 0.25 ;  /* 0x3e800000000b7820 */ /* 0x040fe20000400000 */
[C---:B------:R-:W-:Y:S01]  /*1450*/  FSETP.GEU.AND P2, PT, |R0|.reuse, 1.175494350822287508e-38, PT ;  /* 0x008000000000780b */ /* 0x040fe20003f4e200 */
[----:B------:R-:W-:Y:S01]  /*1460*/  FSETP.GT.AND P1, PT, |R0|, 8.50705917302346158658e+37, PT ;  /* 0x7e8000000000780b */ /* 0x000fe20003f24200 */
[----:B------:R-:W0:Y:S01]  /*1470*/  SHFL.BFLY PT, R15, R0, 0x4, 0x1f ;  /* 0x0c801f00000f7f89 */ /* 0x000e2200000e0000 */
[----:B----4-:R-:W-:-:S03]  /*1480*/  FADD R10, R9, R10 ;  /* 0x0000000a090a7221 */ /* 0x010fc60000000000 */
[----:B------:R-:W-:Y:S02]  /*1490*/  FSEL R12, R11, R0, P1 ;  /* 0x000000000b0c7208 */ /* 0x000fe40000800000 */
[----:B---3--:R-:W1:Y:S05]  /*14a0*/  SHFL.BFLY PT, R11, R8, 0x8, 0x1f ;  /* 0x0d001f00080b7f89 */ /* 0x008e6a00000e0000 */
[----:B------:R-:W-:Y:S01]  /*14b0*/  @!P2 FMUL R12, R12, 16777216 ;  /* 0x4b8000000c0ca820 */ /* 0x000fe20000400000 */
[----:B------:R-:W-:-:S04]  /*14c0*/  @P1 FMUL R3, R3, 0.25 ;  /* 0x3e80000003031820 */ /* 0x000fc80000400000 */
[----:B------:R-:W-:Y:S01]  /*14d0*/  @!P2 FMUL R3, R3, 16777216 ;  /* 0x4b8000000303a820 */ /* 0x000fe20000400000 */
[----:B------:R-:W3:Y:S01]  /*14e0*/  MUFU.RCP R12, R12 ;  /* 0x0000000c000c7308 */ /* 0x000ee20000001000 */
[C---:B------:R-:W-:Y:S01]  /*14f0*/  FSETP.NEU.AND P2, PT, R0.reuse, RZ, PT ;  /* 0x000000ff0000720b */ /* 0x040fe20003f4d000 */
[----:B0-----:R-:W-:-:S04]  /*1500*/  FADD R2, R0, R15 ;  /* 0x0000000f00027221 */ /* 0x001fc80000000000 */
[C---:B------:R-:W-:Y:S01]  /*1510*/  FMUL R17, R2.reuse, 0.25 ;  /* 0x3e80000002117820 */ /* 0x040fe20000400000 */
[C---:B------:R-:W-:Y:S01]  /*1520*/  FSETP.GEU.AND P3, PT, |R2|.reuse, 1.175494350822287508e-38, PT ;  /* 0x008000000200780b */ /* 0x040fe20003f6e200 */
[----:B------:R-:W-:Y:S01]  /*1530*/  FSETP.GT.AND P1, PT, |R2|, 8.50705917302346158658e+37, PT ;  /* 0x7e8000000200780b */ /* 0x000fe20003f24200 */
[----:B-1----:R-:W-:Y:S01]  /*1540*/  FADD R11, -R8, R11 ;  /* 0x0000000b080b7221 */ /* 0x002fe20000000100 */
[----:B---3--:R-:W-:-:S03]  /*1550*/  FMUL R13, R12, R3 ;  /* 0x000000030c0d7220 */ /* 0x008fc60000400000 */
[----:B------:R-:W-:Y:S01]  /*1560*/  FSEL R17, R17, R2, P1 ;  /* 0x0000000211117208 */ /* 0x000fe20000800000 */
[----:B------:R-:W0:Y:S01]  /*1570*/  SHFL.BFLY PT, R3, R2, 0x2, 0x1f ;  /* 0x0c401f0002037f89 */ /* 0x000e2200000e0000 */
[----:B------:R-:W-:Y:S01]  /*1580*/  FSEL R13, R13, RZ, P2 ;  /* 0x000000ff0d0d7208 */ /* 0x000fe20001000000 */
[----:B------:R-:W-:-:S04]  /*1590*/  FSETP.NEU.AND P2, PT, R2, RZ, PT ;  /* 0x000000ff0200720b */ /* 0x000fc80003f4d000 */
[----:B------:R-:W-:Y:S01]  /*15a0*/  @!P3 FMUL R17, R17, 16777216 ;  /* 0x4b8000001111b820 */ /* 0x000fe20000400000 */
[----:B------:R-:W-:Y:S01]  /*15b0*/  @P1 FMUL R15, R15, 0.25 ;  /* 0x3e8000000f0f1820 */ /* 0x000fe20000400000 */
[C---:B------:R-:W-:Y:S01]  /*15c0*/  FFMA R12, R11.reuse, R13, R8 ;  /* 0x0000000d0b0c7223 */ /* 0x040fe20000000008 */
[----:B------:R-:W-:Y:S01]  /*15d0*/  FMUL R11, R11, R11 ;  /* 0x0000000b0b0b7220 */ /* 0x000fe20000400000 */
[----:B------:R-:W1:Y:S01]  /*15e0*/  MUFU.RCP R14, R17 ;  /* 0x00000011000e7308 */ /* 0x000e620000001000 */
[----:B------:R-:W-:Y:S02]  /*15f0*/  @!P3 FMUL R15, R15, 16777216 ;  /* 0x4b8000000f0fb820 */ /* 0x000fe40000400000 */
[----:B------:R-:W-:Y:S01]  /*1600*/  FMUL R11, R18, R11 ;  /* 0x0000000b120b7220 */ /* 0x000fe20000400000 */
[----:B------:R-:W3:Y:S03]  /*1610*/  SHFL.BFLY PT, R9, R12, 0x4, 0x1f ;  /* 0x0c801f000c097f89 */ /* 0x000ee600000e0000 */
[----:B------:R-:W-:-:S05]  /*1620*/  FFMA R10, R13, R11, R10 ;  /* 0x0000000b0d0a7223 */ /* 0x000fca000000000a */
[----:B------:R-:W4:Y:S01]  /*1630*/  SHFL.BFLY PT, R11, R10, 0x4, 0x1f ;  /* 0x0c801f000a0b7f89 */ /* 0x000f2200000e0000 */
[----:B0-----:R-:W-:Y:S01]  /*1640*/  FADD R8, R2, R3 ;  /* 0x0000000302087221 */ /* 0x001fe20000000000 */
[----:B-1----:R-:W-:-:S04]  /*1650*/  FMUL R14, R14, R15 ;  /* 0x0000000f0e0e7220 */ /* 0x002fc80000400000 */
[C---:B------:R-:W-:Y:S01]  /*1660*/  FSETP.GEU.AND P3, PT, |R8|.reuse, 1.175494350822287508e-38, PT ;  /* 0x008000000800780b */ /* 0x040fe20003f6e200 */
[C---:B------:R-:W-:Y:S01]  /*1670*/  FSETP.GT.AND P1, PT, |R8|.reuse, 8.50705917302346158658e+37, PT ;  /* 0x7e8000000800780b */ /* 0x040fe20003f24200 */
[----:B------:R-:W-:Y:S01]  /*1680*/  FMUL R15, R8, 0.25 ;  /* 0x3e800000080f7820 */ /* 0x000fe20000400000 */
[----:B------:R-:W-:Y:S01]  /*1690*/  FSEL R14, R14, RZ, P2 ;  /* 0x000000ff0e0e7208 */ /* 0x000fe20001000000 */
[----:B------:R-:W-:-:S03]  /*16a0*/  FSETP.NEU.AND P2, PT, R8, RZ, PT ;  /* 0x000000ff0800720b */ /* 0x000fc60003f4d000 */
[----:B------:R-:W-:Y:S01]  /*16b0*/  FSEL R16, R15, R8, P1 ;  /* 0x000000080f107208 */ /* 0x000fe20000800000 */
[----:B---3--:R-:W-:Y:S02]  /*16c0*/  FADD R13, -R12, R9 ;  /* 0x000000090c0d7221 */ /* 0x008fe40000000100 */
[----:B------:R-:W0:Y:S02]  /*16d0*/  SHFL.BFLY PT, R9, R8, 0x1, 0x1f ;  /* 0x0c201f0008097f89 */ /* 0x000e2400000e0000 */
[C---:B------:R-:W-:Y:S01]  /*16e0*/  FFMA R12, R13.reuse, R14, R12 ;  /* 0x0000000e0d0c7223 */ /* 0x040fe2000000000c */
[----:B------:R-:W-:Y:S01]  /*16f0*/  @!P3 FMUL R16, R16, 16777216 ;  /* 0x4b8000001010b820 */ /* 0x000fe20000400000 */
[----:B------:R-:W-:Y:S01]  /*1700*/  FMUL R13, R13, R13 ;  /* 0x0000000d0d0d7220 */ /* 0x000fe20000400000 */
[----:B------:R-:W-:Y:S01]  /*1710*/  @P1 FMUL R3, R3, 0.25 ;  /* 0x3e80000003031820 */ /* 0x000fe20000400000 */
[----:B----4-:R-:W-:Y:S01]  /*1720*/  FADD R11, R10, R11 ;  /* 0x0000000b0a0b7221 */ /* 0x010fe20000000000 */
[----:B------:R-:W1:Y:S01]  /*1730*/  SHFL.BFLY PT, R15, R12, 0x2, 0x1f ;  /* 0x0c401f000c0f7f89 */ /* 0x000e6200000e0000 */
[----:B------:R-:W-:Y:S01]  /*1740*/  FMUL R13, R0, R13 ;  /* 0x0000000d000d7220 */ /* 0x000fe20000400000 */
[----:B------:R-:W3:Y:S01]  /*1750*/  MUFU.RCP R16, R16 ;  /* 0x0000001000107308 */ /* 0x000ee20000001000 */
[----:B------:R-:W-:-:S02]  /*1760*/  @!P3 FMUL R3, R3, 16777216 ;  /* 0x4b8000000303b820 */ /* 0x000fc40000400000 */
[----:B------:R-:W-:-:S05]  /*1770*/  FFMA R11, R14, R13, R11 ;  /* 0x0000000d0e0b7223 */ /* 0x000fca000000000b */
[----:B------:R-:W4:Y:S01]  /*1780*/  SHFL.BFLY PT, R0, R11, 0x2, 0x1f ;  /* 0x0c401f000b007f89 */ /* 0x000f2200000e0000 */
[----:B0-----:R-:W-:Y:S01]  /*1790*/  FADD R10, R8, R9 ;  /* 0x00000009080a7221 */ /* 0x001fe20000000000 */
[----:B---3--:R-:W-:-:S03]  /*17a0*/  FMUL R3, R16, R3 ;  /* 0x0000000310037220 */ /* 0x008fc60000400000 */
[C---:B------:R-:W-:Y:S01]  /*17b0*/  FMUL R17, R10.reuse, 0.25 ;  /* 0x3e8000000a117820 */ /* 0x040fe20000400000 */
[C---:B------:R-:W-:Y:S01]  /*17c0*/  FSETP.GEU.AND P3, PT, |R10|.reuse, 1.175494350822287508e-38, PT ;  /* 0x008000000a00780b */ /* 0x040fe20003f6e200 */
[----:B------:R-:W-:Y:S01]  /*17d0*/  FSETP.GT.AND P1, PT, |R10|, 8.50705917302346158658e+37, PT ;  /* 0x7e8000000a00780b */ /* 0x000fe20003f24200 */
[----:B-1----:R-:W-:Y:S01]  /*17e0*/  FADD R15, -R12, R15 ;  /* 0x0000000f0c0f7221 */ /* 0x002fe20000000100 */
[----:B------:R-:W-:Y:S01]  /*17f0*/  FSEL R3, R3, RZ, P2 ;  /* 0x000000ff03037208 */ /* 0x000fe20001000000 */
[----:B------:R-:W-:Y:S02]  /*1800*/  ISETP.NE.AND P2, PT, R5, RZ, PT ;  /* 0x000000ff0500720c */ /* 0x000fe40003f45270 */
[----:B------:R-:W-:Y:S01]  /*1810*/  FMUL R13, R15, R15 ;  /* 0x0000000f0f0d7220 */ /* 0x000fe20000400000 */
[----:B------:R-:W-:Y:S01]  /*1820*/  FSEL R17, R17, R10, P1 ;  /* 0x0000000a11117208 */ /* 0x000fe20000800000 */
[----:B------:R-:W-:Y:S02]  /*1830*/  FFMA R12, R15, R3, R12 ;  /* 0x000000030f0c7223 */ /* 0x000fe4000000000c */
[----:B------:R-:W-:Y:S01]  /*1840*/  FMUL R13, R2, R13 ;  /* 0x0000000d020d7220 */ /* 0x000fe20000400000 */
[----:B----4-:R-:W-:-:S02]  /*1850*/  FADD R0, R11, R0 ;  /* 0x000000000b007221 */ /* 0x010fc40000000000 */
[----:B------:R-:W-:Y:S01]  /*1860*/  @!P3 FMUL R17, R17, 16777216 ;  /* 0x4b8000001111b820 */ /* 0x000fe20000400000 */
[----:B------:R-:W0:Y:S01]  /*1870*/  SHFL.BFLY PT, R11, R12, 0x1, 0x1f ;  /* 0x0c201f000c0b7f89 */ /* 0x000e2200000e0000 */
[----:B------:R-:W-:Y:S01]  /*1880*/  @P1 FMUL R9, R9, 0.25 ;  /* 0x3e80000009091820 */ /* 0x000fe20000400000 */
[----:B------:R-:W-:Y:S01]  /*1890*/  FFMA R0, R3, R13, R0 ;  /* 0x0000000d03007223 */ /* 0x000fe20000000000 */
[----:B------:R-:W1:Y:S01]  /*18a0*/  MUFU.RCP R2, R17 ;  /* 0x0000001100027308 */ /* 0x000e620000001000 */
[----:B------:R-:W-:Y:S01]  /*18b0*/  @!P2 STS [R7+UR4+0x80], R10 ;  /* 0x0000800a0700a988 */ /* 0x000fe20008000804 */
[----:B------:R-:W-:Y:S01]  /*18c0*/  @!P3 FMUL R9, R9, 16777216 ;  /* 0x4b8000000909b820 */ /* 0x000fe20000400000 */
[----:B------:R-:W-:Y:S02]  /*18d0*/  FSETP.NEU.AND P1, PT, R10, RZ, PT ;  /* 0x000000ff0a00720b */ /* 0x000fe40003f2d000 */
[----:B------:R-:W3:Y:S01]  /*18e0*/  SHFL.BFLY PT, R3, R0, 0x1, 0x1f ;  /* 0x0c201f0000037f89 */ /* 0x000ee200000e0000 */
[----:B-1----:R-:W-:Y:S01]  /*18f0*/  FMUL R2, R2, R9 ;  /* 0x0000000902027220 */ /* 0x002fe20000400000 */
[----:B0-----:R-:W-:-:S04]  /*1900*/  FADD R11, -R12, R11 ;  /* 0x0000000b0c0b7221 */ /* 0x001fc80000000100 */
[----:B------:R-:W-:Y:S01]  /*1910*/  FSEL R2, R2, RZ, P1 ;  /* 0x000000ff02027208 */ /* 0x000fe20000800000 */
[----:B------:R-:W-:-:S04]  /*1920*/  FMUL R9, R11, R11 ;  /* 0x0000000b0b097220 */ /* 0x000fc80000400000 */
[----:B------:R-:W-:Y:S01]  /*1930*/  FFMA R12, R11, R2, R12 ;  /* 0x000000020b0c7223 */ /* 0x000fe2000000000c */
[----:B---3--:R-:W-:Y:S01]  /*1940*/  FADD R3, R0, R3 ;  /* 0x0000000300037221 */ /* 0x008fe20000000000 */
[----:B------:R-:W-:-:S04]  /*1950*/  FMUL R9, R8, R9 ;  /* 0x0000000908097220 */ /* 0x000fc80000400000 */
[----:B------:R-:W-:Y:S01]  /*1960*/  FFMA R2, R2, R9, R3 ;  /* 0x0000000902027223 */ /* 0x000fe20000000003 */
[----:B------:R-:W-:Y:S06]  /*1970*/  @P2 BRA `(.L_x_3) ;  /* 0x0000000000082947 */ /* 0x000fec0003800000 */
[----:B------:R0:W-:Y:S04]  /*1980*/  STS [R7+UR4], R12 ;  /* 0x0000000c07007988 */ /* 0x0001e80008000804 */
[----:B------:R0:W-:Y:S02]  /*1990*/  STS [R7+UR4+0x40], R2 ;  /* 0x0000400207007988 */ /* 0x0001e40008000804 */
.L_x_3:
[----:B------:R-:W-:Y:S05]  /*19a0*/  BSYNC.RECONVERGENT B0 ;  /* 0x0000000000007941 */ /* 0x000fea0003800200 */
.L_x_2:
[----:B------:R-:W-:Y:S01]  /*19b0*/  BAR.SYNC.DEFER_BLOCKING 0x0 ;  /* 0x0000000000007b1d */ /* 0x000fe20000010000 */
[----:B------:R-:W-:Y:S01]  /*19c0*/  HFMA2 R3, -RZ, RZ, 0.662109375, -19.203125 ;  /* 0x394ccccdff037431 */ /* 0x000fe200000001ff */
[----:B------:R-:W-:Y:S01]  /*19d0*/  LOP3.LUT R5, R5, 0x1ff, RZ, 0xc0, !PT ;  /* 0x000001ff05057812 */ /* 0x000fe200078ec0ff */
[----:B0-2---:R-:W-:-:S05]  /*19e0*/  MOV R7, RZ ;  /* 0x000000ff00077202 */ /* 0x005fca0000000f00 */
[----:B------:R-:W0:Y:S01]  /*19f0*/  LDC.64 R8, c[0x0][0x398] ;  /* 0x0000e600ff087b82 */ /* 0x000e220000000a00 */
[----:B------:R-:W1:Y:S01]  /*1a00*/  LDCU.64 UR10, c[0x0][0x3a0] ;  /* 0x00007400ff0a77ac */ /* 0x000e620008000a00 */
[----:B------:R-:W2:Y:S06]  /*1a10*/  LDCU.64 UR8, c[0x0][0x358] ;  /* 0x00006b00ff0877ac */ /* 0x000eac0008000a00 */
[----:B------:R-:W3:Y:S01]  /*1a20*/  LDC.64 R12, c[0x0][0x390] ;  /* 0x0000e400ff0c7b82 */ /* 0x000ee20000000a00 */
[----:B------:R-:W4:Y:S04]  /*1a30*/  LDS R2, [UR4+0x40] ;  /* 0x00004004ff027984 */ /* 0x000f280008000800 */
[----:B------:R-:W1:Y:S01]  /*1a40*/  LDS R0, [UR4] ;  /* 0x00000004ff007984 */ /* 0x000e620008000800 */
[----:B------:R-:W-:Y:S01]  /*1a50*/  UMOV UR4, 0xf0 ;  /* 0x000000f000047882 */ /* 0x000fe20000000000 */
[----:B0-----:R-:W-:Y:S01]  /*1a60*/  IMAD.WIDE.U32 R8, R5, 0x8, R8 ;  /* 0x0000000805087825 */ /* 0x001fe200078e0008 */
[----:B------:R-:W-:Y:S01]  /*1a70*/  USHF.R.U32 UR4, UR4, 0x4, URZ ;  /* 0x0000000404047899 */ /* 0x000fe200080016ff */
[----:B------:R-:W-:-:S03]  /*1a80*/  UMOV UR5, 0x140 ;  /* 0x0000014000057882 */ /* 0x000fc60000000000 */
[----:B------:R-:W-:-:S04]  /*1a90*/  ULOP3.LUT UR5, UR5, 0xf, UR4, 0xf8, !UPT ;  /* 0x0000000f05057892 */ /* 0x000fc8000f8ef804 */
[----:B------:R-:W-:Y:S01]  /*1aa0*/  USHF.L.U32 UR5, UR5, 0x14, URZ ;  /* 0x0000001405057899 */ /* 0x000fe200080006ff */
[----:B------:R-:W-:Y:S01]  /*1ab0*/  UMOV UR4, URZ ;  /* 0x000000ff00047c82 */ /* 0x000fe20008000000 */
[----:B---3--:R-:W-:-:S04]  /*1ac0*/  IMAD.WIDE.U32 R12, R5, 0x8, R12 ;  /* 0x00000008050c7825 */ /* 0x008fc800078e000c */
[----:B------:R-:W-:Y:S02]  /*1ad0*/  HFMA2 R5, -RZ, RZ, 0, 0 ;  /* 0x00000000ff057431 */ /* 0x000fe400000001ff */
[----:B----4-:R-:W-:Y:S01]  /*1ae0*/  FFMA R10, R2, R3, 9.9999999747524270788e-07 ;  /* 0x358637bd020a7423 */ /* 0x010fe20000000003 */
[----:B------:R-:W-:-:S05]  /*1af0*/  MOV.64 R2, RZ ;  /* 0x000000ff00027202 */ /* 0x000fca0000010f00 */
[----:B-12---:R-:W0:Y:S03]  /*1b00*/  MUFU.RSQ R10, R10 ;  /* 0x0000000a000a7308 */ /* 0x006e260000001400 */
.L_x_4:
[----:B------:R-:W1:Y:S01]  /*1b10*/  LDC.64 R24, c[0x0][0x380] ;  /* 0x0000e000ff187b82 */ /* 0x000e620000000a00 */
[-C--:B------:R-:W-:Y:S02]  /*1b20*/  IADD.64 R16, R4, R2.reuse ;  /* 0x0000000204107235 */ /* 0x080fe400078e0200 */
[----:B------:R-:W-:Y:S01]  /*1b30*/  UMOV UR6, 0xf0 ;  /* 0x000000f000067882 */ /* 0x000fe20000000000 */
[----:B------:R-:W-:Y:S02]  /*1b40*/  IADD.64 R14, R6, R2 ;  /* 0x00000002060e7235 */ /* 0x000fe400078e0200 */
[----:B------:R-:W-:Y:S01]  /*1b50*/  USHF.R.U32 UR12, UR6, 0x4, URZ ;  /* 0x00000004060c7899 */ /* 0x000fe200080016ff */
[----:B------:R-:W-:-:S03]  /*1b60*/  UMOV UR13, 0x120 ;  /* 0x00000120000d7882 */ /* 0x000fc60000000000 */
[----:B------:R-:W-:-:S04]  /*1b70*/  ULOP3.LUT UR13, UR13, 0xf, UR12, 0xf8, !UPT ;  /* 0x0000000f0d0d7892 */ /* 0x000fc8000f8ef80c */
[----:B------:R-:W-:Y:S01]  /*1b80*/  USHF.L.U32 UR13, UR13, 0x14, URZ ;  /* 0x000000140d0d7899 */ /* 0x000fe200080006ff */
[----:B------:R-:W-:Y:S01]  /*1b90*/  UMOV UR12, URZ ;  /* 0x000000ff000c7c82 */ /* 0x000fe20008000000 */
[C---:B------:R-:W-:Y:S02]  /*1ba0*/  ISETP.GE.U64.AND P2, PT, R16.reuse, 0x1400, PT ;  /* 0x000014001000780c */ /* 0x040fe40003f56070 */
[----:B------:R-:W2:Y:S01]  /*1bb0*/  LDC.64 R26, c[0x0][0x388] ;  /* 0x0000e200ff1a7b82 */ /* 0x000ea20000000a00 */
[----:B------:R-:W-:Y:S02]  /*1bc0*/  ISETP.LT.U64.AND P1, PT, R16, 0x1400, !P0 ;  /* 0x000014001000780c */ /* 0x000fe40004731070 */
[----:B------:R-:W-:Y:S01]  /*1bd0*/  CS2R R16, SRZ ;  /* 0x0000000000107805 */ /* 0x000fe2000001ff00 */
[----:B------:R-:W-:Y:S01]  /*1be0*/  CS2R R22, SRZ ;  /* 0x0000000000167805 */ /* 0x000fe2000001ff00 */
[----:B------:R-:W-:Y:S01]  /*1bf0*/  CS2R R20, SRZ ;  /* 0x0000000000147805 */ /* 0x000fe2000001ff00 */
[----:B------:R-:W-:-:S06]  /*1c00*/  CS2R R18, SRZ ;  /* 0x0000000000127805 */ /* 0x000fcc000001ff00 */
[----:B------:R3:W4:Y:S01]  /*1c10*/  @!P2 LDG.E.EL.64 R16, desc[UR4][R12.64] ;  /* 0x000000040c10a981 */ /* 0x000722000c2e1b00 */
[----:B-1----:R-:W-:Y:S01]  /*1c20*/  IMAD.WIDE R24, R14, 0x2, R24 ;  /* 0x000000020e187825 */ /* 0x002fe200078e0218 */
[----:B------:R-:W-:Y:S01]  /*1c30*/  USHF.R.U32 UR4, UR6, 0x4, URZ ;  /* 0x0000000406047899 */ /* 0x000fe200080016ff */
[----:B------:R-:W-:-:S03]  /*1c40*/  UMOV UR5, 0x140 ;  /* 0x0000014000057882 */ /* 0x000fc60000000000 */
[----:B------:R-:W-:-:S04]  /*1c50*/  ULOP3.LUT UR5, UR5, 0xf, UR4, 0xf8, !UPT ;  /* 0x0000000f05057892 */ /* 0x000fc8000f8ef804 */
[----:B------:R-:W-:Y:S01]  /*1c60*/  USHF.L.U32 UR5, UR5, 0x14, URZ ;  /* 0x0000001405057899 */ /* 0x000fe200080006ff */
[----:B------:R-:W-:Y:S01]  /*1c70*/  UMOV UR4, URZ ;  /* 0x000000ff00047c82 */ /* 0x000fe20008000000 */
[----:B------:R-:W5:Y:S01]  /*1c80*/  @P1 LDG.E.EF.64 R22, desc[UR12][R24.64] ;  /* 0x0000000c18161981 */ /* 0x000f62000c0e1b00 */
[----:B--2---:R-:W-:-:S06]  /*1c90*/  IMAD.WIDE R26, R14, 0x2, R26 ;  /* 0x000000020e1a7825 */ /* 0x004fcc00078e021a */
[----:B------:R1:W2:Y:S04]  /*1ca0*/  @!P2 LDG.E.EL.64 R18, desc[UR4][R8.64] ;  /* 0x000000040812a981 */ /* 0x0002a8000c2e1b00 */
[----:B------:R-:W2:Y:S01]  /*1cb0*/  @P1 LDG.E.EF.64 R20, desc[UR12][R26.64] ;  /* 0x0000000c1a141981 */ /* 0x000ea2000c0e1b00 */
[----:B---3--:R-:W-:Y:S02]  /*1cc0*/  IADD.64 R12, R12, 0x1000 ;  /* 0x000010000c0c7835 */ /* 0x008fe400078e0200 */
[----:B-1----:R-:W-:-:S03]  /*1cd0*/  IADD.64 R8, R8, 0x1000 ;  /* 0x0000100008087835 */ /* 0x002fc600078e0200 */
[C---:B-----5:R-:W-:Y:S02]  /*1ce0*/  SHF.L.U32 R11, R22.reuse, 0x10, RZ ;  /* 0x00000010160b7819 */ /* 0x060fe400000006ff */
[----:B------:R-:W-:Y:S02]  /*1cf0*/  PRMT R22, R22, 0x7632, R22 ;  /* 0x0000763216167816 */ /* 0x000fe40000000016 */
[C---:B--2---:R-:W-:Y:S02]  /*1d00*/  SHF.L.U32 R28, R20.reuse, 0x10, RZ ;  /* 0x00000010141c7819 */ /* 0x044fe400000006ff */
[----:B------:R-:W-:Y:S02]  /*1d10*/  PRMT R20, R20, 0x7632, R20 ;  /* 0x0000763214147816 */ /* 0x000fe40000000014 */
[----:B------:R-:W-:Y:S01]  /*1d20*/  PRMT R15, R21, 0x7632, R15 ;  /* 0x00007632150f7816 */ /* 0x000fe2000000000f */
[----:B------:R-:W-:Y:S01]  /*1d30*/  FADD R25, R11, R28 ;  /* 0x0000001c0b197221 */ /* 0x000fe20000000000 */
[----:B------:R-:W-:-:S02]  /*1d40*/  SHF.L.U32 R28, R21, 0x10, RZ ;  /* 0x00000010151c7819 */ /* 0x000fc400000006ff */
[C---:B------:R-:W-:Y:S02]  /*1d50*/  PRMT R11, R23.reuse, 0x7632, R11 ;  /* 0x00007632170b7816 */ /* 0x040fe4000000000b */
[----:B------:R-:W-:Y:S02]  /*1d60*/  SHF.L.U32 R21, R18, 0x10, RZ ;  /* 0x0000001012157819 */ /* 0x000fe400000006ff */
[----:B------:R-:W-:Y:S02]  /*1d70*/  SHF.L.U32 R22, R22, 0x10, RZ ;  /* 0x0000001016167819 */ /* 0x000fe400000006ff */
[----:B------:R-:W-:Y:S01]  /*1d80*/  SHF.L.U32 R27, R20, 0x10, RZ ;  /* 0x00000010141b7819 */ /* 0x000fe200000006ff */
[----:B------:R-:W-:Y:S01]  /*1d90*/  FADD R25, -R0, R25 ;  /* 0x0000001900197221 */ /* 0x000fe20000000100 */
[----:B------:R-:W-:Y:S01]  /*1da0*/  SHF.L.U32 R23, R23, 0x10, RZ ;  /* 0x0000001017177819 */ /* 0x000fe200000006ff */
[----:B------:R-:W-:Y:S01]  /*1db0*/  FADD R20, R21, 1 ;  /* 0x3f80000015147421 */ /* 0x000fe20000000000 */
[----:B------:R-:W-:-:S02]  /*1dc0*/  SHF.L.U32 R26, R11, 0x10, RZ ;  /* 0x000000100b1a7819 */ /* 0x000fc400000006ff */
[----:B------:R-:W-:Y:S01]  /*1dd0*/  SHF.L.U32 R15, R15, 0x10, RZ ;  /* 0x000000100f0f7819 */ /* 0x000fe200000006ff */
[----:B------:R-:W-:Y:S01]  /*1de0*/  FADD R21, R22, R27 ;  /* 0x0000001b16157221 */ /* 0x000fe20000000000 */
[----:B------:R-:W-:Y:S01]  /*1df0*/  PRMT R18, R18, 0x7632, R18 ;  /* 0x0000763212127816 */ /* 0x000fe20000000012 */
[----:B0-----:R-:W-:Y:S01]  /*1e00*/  FMUL R11, R10, R25 ;  /* 0x000000190a0b7220 */ /* 0x001fe20000400000 */
[----:B----4-:R-:W-:Y:S01]  /*1e10*/  SHF.L.U32 R24, R16, 0x10, RZ ;  /* 0x0000001010187819 */ /* 0x010fe200000006ff */
[----:B------:R-:W-:Y:S01]  /*1e20*/  FADD R23, R23, R28 ;  /* 0x0000001c17177221 */ /* 0x000fe20000000000 */
[----:B------:R-:W-:Y:S01]  /*1e30*/  FADD R25, R26, R15 ;  /* 0x0000000f1a197221 */ /* 0x000fe20000000000 */
[----:B------:R-:W-:Y:S01]  /*1e40*/  PRMT R16, R16, 0x7632, R16 ;  /* 0x0000763210107816 */ /* 0x000fe20000000010 */
[----:B------:R-:W-:Y:S01]  /*1e50*/  FADD R21, -R0, R21 ;  /* 0x0000001500157221 */ /* 0x000fe20000000100 */
[----:B------:R-:W-:Y:S02]  /*1e60*/  SHF.L.U32 R18, R18, 0x10, RZ ;  /* 0x0000001012127819 */ /* 0x000fe400000006ff */
[----:B------:R-:W-:-:S02]  /*1e70*/  PRMT R15, R17, 0x7632, R15 ;  /* 0x00007632110f7816 */ /* 0x000fc4000000000f */
[----:B------:R-:W-:Y:S01]  /*1e80*/  SHF.L.U32 R22, R17, 0x10, RZ ;  /* 0x0000001011167819 */ /* 0x000fe200000006ff */
[----:B------:R-:W-:Y:S01]  /*1e90*/  FFMA R11, R11, R20, R24 ;  /* 0x000000140b0b7223 */ /* 0x000fe20000000018 */
[C---:B------:R-:W-:Y:S01]  /*1ea0*/  PRMT R17, R19.reuse, 0x7632, R17 ;  /* 0x0000763213117816 */ /* 0x040fe20000000011 */
[----:B------:R-:W-:Y:S01]  /*1eb0*/  FADD R23, -R0, R23 ;  /* 0x0000001700177221 */ /* 0x000fe20000000100 */
[----:B------:R-:W-:Y:S01]  /*1ec0*/  SHF.L.U32 R19, R19, 0x10, RZ ;  /* 0x0000001013137819 */ /* 0x000fe200000006ff */
[----:B------:R-:W-:Y:S01]  /*1ed0*/  FMUL R21, R10, R21 ;  /* 0x000000150a157220 */ /* 0x000fe20000400000 */
[----:B------:R-:W-:Y:S01]  /*1ee0*/  SHF.L.U32 R20, R16, 0x10, RZ ;  /* 0x0000001010147819 */ /* 0x000fe200000006ff */
[----:B------:R-:W-:Y:S01]  /*1ef0*/  FADD R18, R18, 1 ;  /* 0x3f80000012127421 */ /* 0x000fe20000000000 */
[----:B------:R-:W-:Y:S01]  /*1f00*/  FMUL R23, R10, R23 ;  /* 0x000000170a177220 */ /* 0x000fe20000400000 */
[----:B------:R-:W-:Y:S01]  /*1f10*/  FADD R16, R19, 1 ;  /* 0x3f80000013107421 */ /* 0x000fe20000000000 */
[----:B------:R-:W-:Y:S01]  /*1f20*/  FSETP.GT.AND P3, PT, R11, -448, PT ;  /* 0xc3e000000b00780b */ /* 0x000fe20003f64000 */
[----:B------:R-:W-:Y:S01]  /*1f30*/  SHF.L.U32 R17, R17, 0x10, RZ ;  /* 0x0000001011117819 */ /* 0x000fe200000006ff */
[----:B------:R-:W-:Y:S01]  /*1f40*/  FADD R25, -R0, R25 ;  /* 0x0000001900197221 */ /* 0x000fe20000000100 */
[----:B------:R-:W-:Y:S01]  /*1f50*/  FFMA R18, R21, R18, R20 ;  /* 0x0000001215127223 */ /* 0x000fe20000000014 */
[----:B------:R-:W-:Y:S01]  /*1f60*/  FFMA R23, R23, R16, R22 ;  /* 0x0000001017177223 */ /* 0x000fe20000000016 */
[----:B------:R-:W-:Y:S01]  /*1f70*/  SHF.L.U32 R20, R15, 0x10, RZ ;  /* 0x000000100f147819 */ /* 0x000fe200000006ff */
[----:B------:R-:W-:Y:S01]  /*1f80*/  FMUL R25, R10, R25 ;  /* 0x000000190a197220 */ /* 0x000fe20000400000 */
[----:B------:R-:W-:Y:S01]  /*1f90*/  FADD R16, R17, 1 ;  /* 0x3f80000011107421 */ /* 0x000fe20000000000 */
[----:B------:R-:W-:Y:S01]  /*1fa0*/  FSETP.GT.AND P2, PT, R18, -448, PT ;  /* 0xc3e000001200780b */ /* 0x000fe20003f44000 */
[----:B------:R-:W-:-:S02]  /*1fb0*/  FSETP.NAN.AND P4, PT, R11, R11, PT ;  /* 0x0000000b0b00720b */ /* 0x000fc40003f88000 */
[----:B------:R-:W-:Y:S01]  /*1fc0*/  FFMA R20, R25, R16, R20 ;  /* 0x0000001019147223 */ /* 0x000fe20000000014 */
[----:B------:R-:W-:Y:S02]  /*1fd0*/  FSETP.GT.AND P5, PT, R23, -448, PT ;  /* 0xc3e000001700780b */ /* 0x000fe40003fa4000 */
[----:B------:R-:W-:Y:S01]  /*1fe0*/  @!P3 FSEL R11, R11, -448, P4 ;  /* 0xc3e000000b0bb808 */ /* 0x000fe20002000000 */
[----:B------:R-:W-:Y:S01]  /*1ff0*/  FSETP.NAN.AND P3, PT, R18, R18, PT ;  /* 0x000000121200720b */ /* 0x000fe20003f68000 */
[----:B------:R-:W-:Y:S01]  /*2000*/  FSETP.GT.AND P4, PT, R20, -448, PT ;  /* 0xc3e000001400780b */ /* 0x000fe20003f84000 */
[----:B------:R-:W-:-:S04]  /*2010*/  FSETP.NAN.AND P6, PT, R23, R23, PT ;  /* 0x000000171700720b */ /* 0x000fc80003fc8000 */
[----:B------:R-:W-:Y:S01]  /*2020*/  @!P2 FSEL R18, R18, -448, P3 ;  /* 0xc3e000001212a808 */ /* 0x000fe20001800000 */
[----:B------:R-:W-:Y:S01]  /*2030*/  FSETP.GEU.AND P2, PT, R11, 448, PT ;  /* 0x43e000000b00780b */ /* 0x000fe20003f4e000 */
[----:B------:R-:W-:Y:S02]  /*2040*/  FSETP.NAN.AND P3, PT, R20, R20, PT ;  /* 0x000000141400720b */ /* 0x000fe40003f68000 */
[----:B------:R-:W-:Y:S01]  /*2050*/  @!P5 FSEL R23, R23, -448, P6 ;  /* 0xc3e000001717d808 */ /* 0x000fe20003000000 */
[----:B------:R-:W-:Y:S01]  /*2060*/  FSETP.GEU.AND P5, PT, R18, 448, PT ;  /* 0x43e000001200780b */ /* 0x000fe20003fae000 */
[----:B------:R-:W-:Y:S02]  /*2070*/  FSETP.NAN.AND P6, PT, R11, R11, PT ;  /* 0x0000000b0b00720b */ /* 0x000fe40003fc8000 */
[----:B------:R-:W-:Y:S01]  /*2080*/  @!P4 FSEL R20, R20, -448, P3 ;  /* 0xc3e000001414c808 */ /* 0x000fe20001800000 */
[----:B------:R-:W-:-:S04]  /*2090*/  FSETP.GEU.AND P3, PT, R23, 448, PT ;  /* 0x43e000001700780b */ /* 0x000fc80003f6e000 */
[----:B------:R-:W-:Y:S01]  /*20a0*/  FSETP.GEU.AND P4, PT, R20, 448, PT ;  /* 0x43e000001400780b */ /* 0x000fe20003f8e000 */
[----:B------:R-:W-:Y:S01]  /*20b0*/  @P2 SEL R11, R11, 0x43e00000, P6 ;  /* 0x43e000000b0b2807 */ /* 0x000fe20003000000 */
[----:B------:R-:W-:Y:S01]  /*20c0*/  FSETP.NAN.AND P6, PT, R18, R18, PT ;  /* 0x000000121200720b */ /* 0x000fe20003fc8000 */
[----:B------:R-:W-:-:S04]  /*20d0*/  FSETP.NAN.AND P2, PT, R23, R23, PT ;  /* 0x000000171700720b */ /* 0x000fc80003f48000 */
[----:B------:R-:W-:Y:S01]  /*20e0*/  @P5 SEL R18, R18, 0x43e00000, P6 ;  /* 0x43e0000012125807 */ /* 0x000fe20003000000 */
[----:B------:R-:W-:Y:S01]  /*20f0*/  FSETP.NAN.AND P5, PT, R20, R20, PT ;  /* 0x000000141400720b */ /* 0x000fe20003fa8000 */
[----:B------:R-:W-:Y:S01]  /*2100*/  @P3 SEL R23, R23, 0x43e00000, P2 ;  /* 0x43e0000017173807 */ /* 0x000fe20001000000 */
[----:B------:R-:W-:-:S03]  /*2110*/  SHF.R.S32.HI R15, RZ, 0x1f, R14 ;  /* 0x0000001fff0f7819 */ /* 0x000fc6000001140e */
[----:B------:R-:W-:Y:S01]  /*2120*/  @P4 SEL R20, R20, 0x43e00000, P5 ;  /* 0x43e0000014144807 */ /* 0x000fe20002800000 */
[----:B------:R-:W-:Y:S01]  /*2130*/  F2FP.SATFINITE.E4M3.F32.PACK_AB_MERGE_C R11, R18, R11, RZ ;  /* 0x0000000b120b723e */ /* 0x000fe200048070ff */
[----:B------:R-:W-:-:S03]  /*2140*/  IADD.64 R16, R14, UR10 ;  /* 0x0000000a0e107c35 */ /* 0x000fc6000f8e0200 */
[----:B------:R-:W-:-:S04]  /*2150*/  F2FP.SATFINITE.E4M3.F32.PACK_AB_MERGE_C R20, R20, R23, RZ ;  /* 0x000000171414723e */ /* 0x000fc800048070ff */
[----:B------:R-:W-:-:S05]  /*2160*/  PRMT R11, R11, 0x5410, R20 ;  /* 0x000054100b0b7816 */ /* 0x000fca0000000014 */
[----:B------:R1:W-:Y:S01]  /*2170*/  @P1 STG.E desc[UR8][R16.64], R11 ;  /* 0x0000000b10001986 */ /* 0x0003e2000c101908 */
[C---:B------:R-:W-:Y:S02]  /*2180*/  ISETP.GE.U64.AND P1, PT, R2.reuse, 0xc00, PT ;  /* 0x00000c000200780c */ /* 0x040fe40003f36070 */
[----:B------:R-:W-:-:S04]  /*2190*/  IADD.64 R14, R2, 0x800 ;  /* 0x00000800020e7835 */ /* 0x000fc800078e0200 */
[----:B------:R-:W-:-:S08]  /*21a0*/  MOV.64 R2, R14 ;  /* 0x0000000e00027202 */ /* 0x000fd00000010f00 */
[----:B-1----:R-:W-:Y:S05]  /*21b0*/  @!P1 BRA `(.L_x_4) ;  /* 0xfffffff800549947 */ /* 0x002fea000383ffff */
[----:B------:R-:W-:Y:S05]  /*21c0*/  EXIT ;  /* 0x000000000000794d */ /* 0x000fea0003800000 */
.L_x_5:
[----:B------:R-:W-:-:S00]  /*21d0*/  BRA `(.L_x_5) ;  /* 0xfffffffc00fc7947 */ /* 0x000fc0000383ffff */
[----:B------:R-:W-:-:S00]  /*21e0*/  NOP ;  /* 0x0000000000007918 */ /* 0x000fc00000000000 */
        /* <DEDUP_REMOVED lines=9> */
.L_x_6:


//--------------------- .nv.global.init           --------------------------
	.section	.nv.global.init,"aw",@progbits
.nv.global.init:
	.type		_$_str,@object
	.size		_$_str,(.L_0 - _$_str)
_$_str:
        /*0000*/ 	.byte	0x5f, 0x5f, 0x43, 0x55, 0x44, 0x41, 0x5f, 0x46, 0x54, 0x5a, 0x00
.L_0:


//--------------------- .nv.shared.triton_red_fused__scaled_mm__to_copy_add_addcmul_clamp_mul_native_layer_norm_ones_0 --------------------------
	.section	.nv.shared.triton_red_fused__scaled_mm__to_copy_add_addcmul_clamp_mul_native_layer_norm_ones_0,"aw",@nobits
	.sectionflags	@""
	.align	16
	.zero		1024


//--------------------- .nv.shared.reserved.0     --------------------------
	.section	.nv.shared.reserved.0,"aw",@nobits
	.weak		__nv_reservedSMEM_offset_0_alias
	.size		__nv_reservedSMEM_offset_0_alias, 0, 64
	.other		__nv_reservedSMEM_offset_0_alias,@"STO_CUDA_RESERVED_SHARED STV_DEFAULT"
__nv_reservedSMEM_offset_0_alias:
	.zero		0
	.zero		64


//--------------------- .nv.constant0.triton_red_fused__scaled_mm__to_copy_add_addcmul_clamp_mul_native_layer_norm_ones_0 --------------------------
	.section	.nv.constant0.triton_red_fused__scaled_mm__to_copy_add_addcmul_clamp_mul_native_layer_norm_ones_0,"a",@progbits
	.sectionflags	@""
	.align	4
.nv.constant0.triton_red_fused__scaled_mm__to_copy_add_addcmul_clamp_mul_native_layer_norm_ones_0:
	.zero		952


//--------------------- SYMBOLS --------------------------

	.type		.nv.reservedSmem.offset0,@object
	.size		.nv.reservedSmem.offset0,0x4
	.type		.nv.reservedSmem.cap,@object
	.size		.nv.reservedSmem.cap,0x4
